// auto-generated by cutlass_sweep.gemm — config: {"arch": "sm_90", "cluster_m": 2, "cluster_n": 1, "dtype": "bf16", "dtype_b": "bf16", "layout": "nt", "stages": 0, "tile_k": 64, "tile_m": 512, "tile_n": 128}
#include "cutlass/cutlass.h"
#include "cutlass/gemm/collective/collective_builder.hpp"
#include "cutlass/gemm/device/gemm_universal_adapter.h"
#include "cutlass/gemm/kernel/gemm_universal.hpp"
#include "cutlass/epilogue/collective/collective_builder.hpp"

using ElemA = cutlass::bfloat16_t;
using ElemB = cutlass::bfloat16_t;
using ElemCD = cutlass::bfloat16_t;
using Acc  = float;
using TileShape    = cute::Shape<cute::_512, cute::_128, cute::_64>;
using ClusterShape = cute::Shape<cute::_2, cute::_1, cute::_1>;

using CollectiveEpilogue = typename cutlass::epilogue::collective::CollectiveBuilder<
    cutlass::arch::Sm90, cutlass::arch::OpClassTensorOp,
    TileShape, ClusterShape,
    cutlass::epilogue::collective::EpilogueTileAuto,
    Acc, Acc,
    ElemCD, cutlass::layout::RowMajor, 128 / cutlass::sizeof_bits<ElemCD>::value,
    ElemCD, cutlass::layout::RowMajor, 128 / cutlass::sizeof_bits<ElemCD>::value,
    cutlass::epilogue::collective::EpilogueScheduleAuto
  >::CollectiveOp;

using CollectiveMainloop = typename cutlass::gemm::collective::CollectiveBuilder<
    cutlass::arch::Sm90, cutlass::arch::OpClassTensorOp,
    ElemA, cutlass::layout::RowMajor, 128 / cutlass::sizeof_bits<ElemA>::value,
    ElemB, cutlass::layout::ColumnMajor, 128 / cutlass::sizeof_bits<ElemB>::value,
    Acc,
    TileShape, ClusterShape,
    cutlass::gemm::collective::StageCountAutoCarveout<static_cast<int>(sizeof(typename CollectiveEpilogue::SharedStorage))>,
    cutlass::gemm::collective::KernelScheduleAuto
  >::CollectiveOp;

using GemmKernel = cutlass::gemm::kernel::GemmUniversal<
    cute::Shape<int,int,int,int>,
    CollectiveMainloop,
    CollectiveEpilogue
>;
using Gemm = cutlass::gemm::device::GemmUniversalAdapter<GemmKernel>;

// Force the device kernel symbol into the cubin without needing a host main.
auto* _anchor = &cutlass::device_kernel<GemmKernel>;


// ===== COMPILED SASS (sm_90a) =====

	.target	sm_90a

	.elftype	@"ET_EXEC"


//--------------------- .note.nv.tkinfo           --------------------------
	.section	.note.nv.tkinfo,"",@"SHT_NOTE"
	.sectionflags	@"SHF_NOTE_NV_TKINFO"
	.tkinfo
        /*0018*/ 	.word	0x00000002
        /*0030*/ 	.string	""
        /*0030*/ 	.string	"ptxas"
        /*0030*/ 	.string	"Cuda compilation tools, release 13.0, V13.0.88"
        /*0030*/ 	.string	"Build cuda_13.0.r13.0/compiler.36424714_0"
        /*0030*/ 	.string	"-arch sm_90a -m 64 "



//--------------------- .note.nv.cuinfo           --------------------------
	.section	.note.nv.cuinfo,"",@"SHT_NOTE"
	.sectionflags	@"SHF_NOTE_NV_CUINFO"
        /*0018*/ 	.short	0x0002
        /*001a*/ 	.short	0x005a
        /*001c*/ 	.short	0x0082
	.zero		2


//--------------------- .nv.info                  --------------------------
	.section	.nv.info,"",@"SHT_CUDA_INFO"
	.align	4


	//----- nvinfo : EIATTR_REGCOUNT
	.align		4
        /*0000*/ 	.byte	0x04, 0x2f
        /*0002*/ 	.short	(.L_15 - .L_14)
	.align		4
.L_14:
        /*0004*/ 	.word	index@(_ZN7cutlass13device_kernelINS_4gemm6kernel13GemmUniversalIN4cute5tupleIJiiiiEEENS1_10collective13CollectiveMmaINS1_34MainloopSm90TmaGmmaWarpSpecializedILi2ENS5_IJNS4_1CILi2EEENSA_ILi1EEESC_EEENS1_35KernelTmaWarpSpecializedCooperativeEEENS5_IJNSA_ILi512EEENSA_ILi128EEENSA_ILi64EEEEEENS_10bfloat16_tENS5_IJlSC_lEEESK_SL_NS4_8TiledMMAINS4_8MMA_AtomIJNS4_4SM904GMMA28MMA_64x128x16_F32BF16BF16_SSILNSP_5MajorE0ELSR_0ELNSP_7ScaleInE1ELSS_1EEEEEENS4_6LayoutISD_NS5_IJSC_NSA_ILi0EEESW_EEEEENS5_IJNS4_10UnderscoreESZ_SZ_EEEEENS4_13SM90_TMA_LOADENS4_14ComposedLayoutINS4_7SwizzleILi3ELi4ELi3EEENS4_18smem_ptr_flag_bitsILi16EEENSV_INS5_IJNSA_ILi8EEESI_EEENS5_IJSI_SC_EEEEEEEvNS4_8identityENS4_23SM90_TMA_LOAD_MULTICASTES1C_vS1D_EENS_8epilogue10collective6detail29Sm90TmaWarpSpecializedAdapterINS1H_15DefaultEpilogueISK_SL_SL_NS1G_6thread17LinearCombinationISK_Li1EffLNS1L_9ScaleType4KindE0ELNS_15FloatRoundStyleE2ESK_EENS1_15EpilogueDefaultEEEEEvvEEEEvNT_6ParamsE)
        /*0008*/ 	.word	0x000000a8


	//----- nvinfo : EIATTR_FRAME_SIZE
	.align		4
.L_15:
        /*000c*/ 	.byte	0x04, 0x11
        /*000e*/ 	.short	(.L_17 - .L_16)
	.align		4
.L_16:
        /*0010*/ 	.word	index@(_ZN7cutlass13device_kernelINS_4gemm6kernel13GemmUniversalIN4cute5tupleIJiiiiEEENS1_10collective13CollectiveMmaINS1_34MainloopSm90TmaGmmaWarpSpecializedILi2ENS5_IJNS4_1CILi2EEENSA_ILi1EEESC_EEENS1_35KernelTmaWarpSpecializedCooperativeEEENS5_IJNSA_ILi512EEENSA_ILi128EEENSA_ILi64EEEEEENS_10bfloat16_tENS5_IJlSC_lEEESK_SL_NS4_8TiledMMAINS4_8MMA_AtomIJNS4_4SM904GMMA28MMA_64x128x16_F32BF16BF16_SSILNSP_5MajorE0ELSR_0ELNSP_7ScaleInE1ELSS_1EEEEEENS4_6LayoutISD_NS5_IJSC_NSA_ILi0EEESW_EEEEENS5_IJNS4_10UnderscoreESZ_SZ_EEEEENS4_13SM90_TMA_LOADENS4_14ComposedLayoutINS4_7SwizzleILi3ELi4ELi3EEENS4_18smem_ptr_flag_bitsILi16EEENSV_INS5_IJNSA_ILi8EEESI_EEENS5_IJSI_SC_EEEEEEEvNS4_8identityENS4_23SM90_TMA_LOAD_MULTICASTES1C_vS1D_EENS_8epilogue10collective6detail29Sm90TmaWarpSpecializedAdapterINS1H_15DefaultEpilogueISK_SL_SL_NS1G_6thread17LinearCombinationISK_Li1EffLNS1L_9ScaleType4KindE0ELNS_15FloatRoundStyleE2ESK_EENS1_15EpilogueDefaultEEEEEvvEEEEvNT_6ParamsE)
        /*0014*/ 	.word	0x00000488


	//----- nvinfo : EIATTR_MIN_STACK_SIZE
	.align		4
.L_17:
        /*0018*/ 	.byte	0x04, 0x12
        /*001a*/ 	.short	(.L_19 - .L_18)
	.align		4
.L_18:
        /*001c*/ 	.word	index@(_ZN7cutlass13device_kernelINS_4gemm6kernel13GemmUniversalIN4cute5tupleIJiiiiEEENS1_10collective13CollectiveMmaINS1_34MainloopSm90TmaGmmaWarpSpecializedILi2ENS5_IJNS4_1CILi2EEENSA_ILi1EEESC_EEENS1_35KernelTmaWarpSpecializedCooperativeEEENS5_IJNSA_ILi512EEENSA_ILi128EEENSA_ILi64EEEEEENS_10bfloat16_tENS5_IJlSC_lEEESK_SL_NS4_8TiledMMAINS4_8MMA_AtomIJNS4_4SM904GMMA28MMA_64x128x16_F32BF16BF16_SSILNSP_5MajorE0ELSR_0ELNSP_7ScaleInE1ELSS_1EEEEEENS4_6LayoutISD_NS5_IJSC_NSA_ILi0EEESW_EEEEENS5_IJNS4_10UnderscoreESZ_SZ_EEEEENS4_13SM90_TMA_LOADENS4_14ComposedLayoutINS4_7SwizzleILi3ELi4ELi3EEENS4_18smem_ptr_flag_bitsILi16EEENSV_INS5_IJNSA_ILi8EEESI_EEENS5_IJSI_SC_EEEEEEEvNS4_8identityENS4_23SM90_TMA_LOAD_MULTICASTES1C_vS1D_EENS_8epilogue10collective6detail29Sm90TmaWarpSpecializedAdapterINS1H_15DefaultEpilogueISK_SL_SL_NS1G_6thread17LinearCombinationISK_Li1EffLNS1L_9ScaleType4KindE0ELNS_15FloatRoundStyleE2ESK_EENS1_15EpilogueDefaultEEEEEvvEEEEvNT_6ParamsE)
        /*0020*/ 	.word	0x00000488
.L_19:


//--------------------- .nv.compat                --------------------------
	.section	.nv.compat,"",@"SHT_CUDA_COMPAT_INFO"
	.align	4
        /*0000*/ 	.byte	0x02, 0x09, 0x01, 0x00, 0x02, 0x02, 0x04, 0x00, 0x02, 0x05, 0x05, 0x00, 0x03, 0x07, 0x01, 0x01
        /*0010*/ 	.byte	0x02, 0x03, 0x01, 0x00, 0x02, 0x06, 0x01, 0x00, 0x04, 0x0b, 0x08, 0x00, 0x00, 0x00, 0x00, 0x00
        /*0020*/ 	.byte	0x00, 0x00, 0x00, 0x00


//--------------------- .nv.info._ZN7cutlass13device_kernelINS_4gemm6kernel13GemmUniversalIN4cute5tupleIJiiiiEEENS1_10collective13CollectiveMmaINS1_34MainloopSm90TmaGmmaWarpSpecializedILi2ENS5_IJNS4_1CILi2EEENSA_ILi1EEESC_EEENS1_35KernelTmaWarpSpecializedCooperativeEEENS5_IJNSA_ILi512EEENSA_ILi128EEENSA_ILi64EEEEEENS_10bfloat16_tENS5_IJlSC_lEEESK_SL_NS4_8TiledMMAINS4_8MMA_AtomIJNS4_4SM904GMMA28MMA_64x128x16_F32BF16BF16_SSILNSP_5MajorE0ELSR_0ELNSP_7ScaleInE1ELSS_1EEEEEENS4_6LayoutISD_NS5_IJSC_NSA_ILi0EEESW_EEEEENS5_IJNS4_10UnderscoreESZ_SZ_EEEEENS4_13SM90_TMA_LOADENS4_14ComposedLayoutINS4_7SwizzleILi3ELi4ELi3EEENS4_18smem_ptr_flag_bitsILi16EEENSV_INS5_IJNSA_ILi8EEESI_EEENS5_IJSI_SC_EEEEEEEvNS4_8identityENS4_23SM90_TMA_LOAD_MULTICASTES1C_vS1D_EENS_8epilogue10collective6detail29Sm90TmaWarpSpecializedAdapterINS1H_15DefaultEpilogueISK_SL_SL_NS1G_6thread17LinearCombinationISK_Li1EffLNS1L_9ScaleType4KindE0ELNS_15FloatRoundStyleE2ESK_EENS1_15EpilogueDefaultEEEEEvvEEEEvNT_6ParamsE --------------------------
	.section	.nv.info._ZN7cutlass13device_kernelINS_4gemm6kernel13GemmUniversalIN4cute5tupleIJiiiiEEENS1_10collective13CollectiveMmaINS1_34MainloopSm90TmaGmmaWarpSpecializedILi2ENS5_IJNS4_1CILi2EEENSA_ILi1EEESC_EEENS1_35KernelTmaWarpSpecializedCooperativeEEENS5_IJNSA_ILi512EEENSA_ILi128EEENSA_ILi64EEEEEENS_10bfloat16_tENS5_IJlSC_lEEESK_SL_NS4_8TiledMMAINS4_8MMA_AtomIJNS4_4SM904GMMA28MMA_64x128x16_F32BF16BF16_SSILNSP_5MajorE0ELSR_0ELNSP_7ScaleInE1ELSS_1EEEEEENS4_6LayoutISD_NS5_IJSC_NSA_ILi0EEESW_EEEEENS5_IJNS4_10UnderscoreESZ_SZ_EEEEENS4_13SM90_TMA_LOADENS4_14ComposedLayoutINS4_7SwizzleILi3ELi4ELi3EEENS4_18smem_ptr_flag_bitsILi16EEENSV_INS5_IJNSA_ILi8EEESI_EEENS5_IJSI_SC_EEEEEEEvNS4_8identityENS4_23SM90_TMA_LOAD_MULTICASTES1C_vS1D_EENS_8epilogue10collective6detail29Sm90TmaWarpSpecializedAdapterINS1H_15DefaultEpilogueISK_SL_SL_NS1G_6thread17LinearCombinationISK_Li1EffLNS1L_9ScaleType4KindE0ELNS_15FloatRoundStyleE2ESK_EENS1_15EpilogueDefaultEEEEEvvEEEEvNT_6ParamsE,"",@"SHT_CUDA_INFO"
	.sectionflags	@""
	.align	4


	//----- nvinfo : EIATTR_CUDA_API_VERSION
	.align		4
        /*0000*/ 	.byte	0x04, 0x37
        /*0002*/ 	.short	(.L_21 - .L_20)
.L_20:
        /*0004*/ 	.word	0x00000082


	//----- nvinfo : EIATTR_KPARAM_INFO
	.align		4
.L_21:
        /*0008*/ 	.byte	0x04, 0x17
        /*000a*/ 	.short	(.L_23 - .L_22)
.L_22:
        /*000c*/ 	.word	0x00000000
        /*0010*/ 	.short	0x0000
        /*0012*/ 	.short	0x0070
        /*0014*/ 	.byte	0x00, 0xf0, 0x01, 0x10


	//----- nvinfo : EIATTR_SPARSE_MMA_MASK
	.align		4
.L_23:
        /*0018*/ 	.byte	0x03, 0x50
        /*001a*/ 	.short	0x0000


	//----- nvinfo : EIATTR_MAXREG_COUNT
	.align		4
        /*001c*/ 	.byte	0x03, 0x1b
        /*001e*/ 	.short	0x00a8


	//----- nvinfo : EIATTR_NUM_BARRIERS
	.align		4
        /*0020*/ 	.byte	0x02, 0x4c
        /*0022*/ 	.byte	0x01
	.zero		1


	//----- nvinfo : EIATTR_EXTERNS
	.align		4
        /*0024*/ 	.byte	0x04, 0x0f
        /*0026*/ 	.short	(.L_25 - .L_24)


	//   ....[0]....
	.align		4
.L_24:
        /*0028*/ 	.word	index@(__assertfail)


	//----- nvinfo : EIATTR_ANNOTATIONS
	.align		4
.L_25:
        /*002c*/ 	.byte	0x04, 0x55
        /*002e*/ 	.short	(.L_27 - .L_26)


	//   ....[0]....
.L_26:
        /*0030*/ 	.word	0x00000001
        /*0034*/ 	.byte	0x00, 0x07, 0x00, 0x00, 0x01, 0x00, 0x00, 0x00, 0xd0, 0x09, 0x00, 0x00, 0x01, 0x00, 0x00, 0x00
        /* <DEDUP_REMOVED lines=431> */
        /*1b34*/ 	.byte	0xc0, 0x8a, 0x01, 0x00


	//----- nvinfo : EIATTR_MERCURY_ISA_VERSION
	.align		4
.L_27:
        /*1b38*/ 	.byte	0x03, 0x5f
        /*1b3a*/ 	.short	0x0101


	//----- nvinfo : EIATTR_INT_WARP_WIDE_INSTR_OFFSETS
	.align		4
        /*1b3c*/ 	.byte	0x04, 0x31
        /*1b3e*/ 	.short	(.L_29 - .L_28)


	//   ....[0]....
.L_28:
        /*1b40*/ 	.word	0x00000540


	//   ....[1]....
        /*1b44*/ 	.word	0x00000550


	//   ....[2]....
        /*1b48*/ 	.word	0x000006d0


	//   ....[3]....
        /*1b4c*/ 	.word	0x00006ad0


	//----- nvinfo : EIATTR_COOP_GROUP_MASK_REGIDS
	.align		4
.L_29:
        /*1b50*/ 	.byte	0x04, 0x29
        /*1b52*/ 	.short	(.L_31 - .L_30)


	//   ....[0]....
.L_30:
        /*1b54*/ 	.word	0xffffffff


	//   ....[1]....
        /*1b58*/ 	.word	0xffffffff


	//   ....[2]....
        /*1b5c*/ 	.word	0xffffffff


	//   ....[3]....
        /*1b60*/ 	.word	0xffffffff


	//   ....[4]....
        /*1b64*/ 	.word	0xffffffff


	//   ....[5]....
        /*1b68*/ 	.word	0xffffffff


	//----- nvinfo : EIATTR_COOP_GROUP_INSTR_OFFSETS
	.align		4
.L_31:
        /*1b6c*/ 	.byte	0x04, 0x28
        /*1b6e*/ 	.short	(.L_33 - .L_32)


	//   ....[0]....
.L_32:
        /*1b70*/ 	.word	0x00000070


	//   ....[1]....
        /*1b74*/ 	.word	0x00000080


	//   ....[2]....
        /*1b78*/ 	.word	0x000001a0


	//   ....[3]....
        /*1b7c*/ 	.word	0x00000390


	//   ....[4]....
        /*1b80*/ 	.word	0x00000810


	//   ....[5]....
        /*1b84*/ 	.word	0x000013e0


	//----- nvinfo : EIATTR_REG_RECONFIG
	.align		4
.L_33:
        /*1b88*/ 	.byte	0x01, 0x54
	.zero		2


	//----- nvinfo : EIATTR_SYSCALL_OFFSETS
	.align		4
        /*1b8c*/ 	.byte	0x04, 0x46
        /*1b8e*/ 	.short	(.L_35 - .L_34)


	//   ....[0]....
.L_34:
        /*1b90*/ 	.word	0x00001590


	//----- nvinfo : EIATTR_MBARRIER_INSTR_OFFSETS
	.align		4
.L_35:
        /*1b94*/ 	.byte	0x04, 0x39
        /*1b96*/ 	.short	(.L_37 - .L_36)


	//   ....[0]....
.L_36:
        /*1b98*/ 	.word	0x00000320
        /*1b9c*/ 	.word	0x000000ff
        /*1ba0*/ 	.word	0x00000000
        /*1ba4*/ 	.short	0x0100
        /*1ba6*/ 	.byte	0x08
	.zero		1


	//   ....[1]....
        /*1ba8*/ 	.word	0x00000330
        /*1bac*/ 	.word	0x000000ff
        /*1bb0*/ 	.word	0x00000010
        /*1bb4*/ 	.short	0x0100
        /*1bb6*/ 	.byte	0x08
	.zero		1


	//   ....[2]....
        /*1bb8*/ 	.word	0x00000340
        /*1bbc*/ 	.word	0x000000ff
        /*1bc0*/ 	.word	0x00000008
        /*1bc4*/ 	.short	0x0100
        /*1bc6*/ 	.byte	0x08
	.zero		1


	//   ....[3]....
        /*1bc8*/ 	.word	0x00000350
        /*1bcc*/ 	.word	0x000000ff
        /*1bd0*/ 	.word	0x00000018
        /*1bd4*/ 	.short	0x0100
        /*1bd6*/ 	.byte	0x08
	.zero		1


	//   ....[4]....
        /*1bd8*/ 	.word	0x00000740
        /*1bdc*/ 	.word	0x000000ff
        /*1be0*/ 	.word	0x00000030
        /*1be4*/ 	.short	0x0100
        /*1be6*/ 	.byte	0x06
	.zero		1


	//   ....[5]....
        /*1be8*/ 	.word	0x00000770
        /*1bec*/ 	.word	0x000000ff
        /*1bf0*/ 	.word	0x00000038
        /*1bf4*/ 	.short	0x0100
        /*1bf6*/ 	.byte	0x06
	.zero		1


	//   ....[6]....
        /*1bf8*/ 	.word	0x00001670
        /*1bfc*/ 	.word	0x00000004
        /*1c00*/ 	.word	0x00000000
        /*1c04*/ 	.short	0x010a
        /*1c06*/ 	.byte	0x3f
	.zero		1


	//   ....[7]....
        /*1c08*/ 	.word	0x000016b0
        /*1c0c*/ 	.word	0x00000004
        /*1c10*/ 	.word	0x00000000
        /*1c14*/ 	.short	0x010a
        /*1c16*/ 	.byte	0x3f
	.zero		1


	//   ....[8]....
        /*1c18*/ 	.word	0x00003e00
        /*1c1c*/ 	.word	0x00000004
        /*1c20*/ 	.word	0x00000000
        /*1c24*/ 	.short	0x010a
        /*1c26*/ 	.byte	0x3f
	.zero		1


	//   ....[9]....
        /*1c28*/ 	.word	0x00003e40
        /*1c2c*/ 	.word	0x00000004
        /*1c30*/ 	.word	0x00000000
        /*1c34*/ 	.short	0x010a
        /*1c36*/ 	.byte	0x3f
	.zero		1


	//   ....[10]....
        /*1c38*/ 	.word	0x00006950
        /*1c3c*/ 	.word	0x00000004
        /*1c40*/ 	.word	0x00000000
        /*1c44*/ 	.short	0x0101
        /*1c46*/ 	.byte	0x3f
	.zero		1


	//   ....[11]....
        /*1c48*/ 	.word	0x00006b60
        /*1c4c*/ 	.word	0x00000000
        /*1c50*/ 	.word	0x00000000
        /*1c54*/ 	.short	0x0101
        /*1c56*/ 	.byte	0x3f
	.zero		1


	//   ....[12]....
        /*1c58*/ 	.word	0x00018620
        /*1c5c*/ 	.word	0x0000000f
        /*1c60*/ 	.word	0x00000010
        /*1c64*/ 	.short	0x010a
        /*1c66*/ 	.byte	0x3f
	.zero		1


	//   ....[13]....
        /*1c68*/ 	.word	0x00018a30
        /*1c6c*/ 	.word	0x00000002
        /*1c70*/ 	.word	0x00000038
        /*1c74*/ 	.short	0x0101
        /*1c76*/ 	.byte	0x3f
	.zero		1


	//   ....[14]....
        /*1c78*/ 	.word	0x000191c0
        /*1c7c*/ 	.word	0x00000005
        /*1c80*/ 	.word	0x00000000
        /*1c84*/ 	.short	0x010a
        /*1c86*/ 	.byte	0x3f
	.zero		1


	//   ....[15]....
        /*1c88*/ 	.word	0x00019250
        /*1c8c*/ 	.word	0x00000003
        /*1c90*/ 	.word	0x00000000
        /*1c94*/ 	.short	0x010a
        /*1c96*/ 	.byte	0x3f
	.zero		1


	//   ....[16]....
        /*1c98*/ 	.word	0x000192b0
        /*1c9c*/ 	.word	0x00000004
        /*1ca0*/ 	.word	0x00000000
        /*1ca4*/ 	.short	0x010a
        /*1ca6*/ 	.byte	0x3f
	.zero		1


	//   ....[17]....
        /*1ca8*/ 	.word	0x00019300
        /*1cac*/ 	.word	0x00000004
        /*1cb0*/ 	.word	0x00000000
        /*1cb4*/ 	.short	0x010a
        /*1cb6*/ 	.byte	0x3f
	.zero		1


	//   ....[18]....
        /*1cb8*/ 	.word	0x000193d0
        /*1cbc*/ 	.word	0x0000000f
        /*1cc0*/ 	.word	0x00000010
        /*1cc4*/ 	.short	0x010a
        /*1cc6*/ 	.byte	0x3f
	.zero		1


	//   ....[19]....
        /*1cc8*/ 	.word	0x000194a0
        /*1ccc*/ 	.word	0x00000005
        /*1cd0*/ 	.word	0x00000000
        /*1cd4*/ 	.short	0x010a
        /*1cd6*/ 	.byte	0x3f
	.zero		1


	//----- nvinfo : EIATTR_NUM_MBARRIERS
	.align		4
.L_37:
        /*1cd8*/ 	.byte	0x03, 0x38
        /*1cda*/ 	.short	0x0006


	//----- nvinfo : EIATTR_EXIT_INSTR_OFFSETS
	.align		4
        /*1cdc*/ 	.byte	0x04, 0x1c
        /*1cde*/ 	.short	(.L_39 - .L_38)


	//   ....[0]....
.L_38:
        /*1ce0*/ 	.word	0x00000a70


	//   ....[1]....
        /*1ce4*/ 	.word	0x00001300


	//   ....[2]....
        /*1ce8*/ 	.word	0x00017c90


	//   ....[3]....
        /*1cec*/ 	.word	0x000182b0


	//   ....[4]....
        /*1cf0*/ 	.word	0x000192a0


	//----- nvinfo : EIATTR_MAX_THREADS
	.align		4
.L_39:
        /*1cf4*/ 	.byte	0x04, 0x05
        /*1cf6*/ 	.short	(.L_41 - .L_40)
.L_40:
        /*1cf8*/ 	.word	0x00000180
        /*1cfc*/ 	.word	0x00000001
        /*1d00*/ 	.word	0x00000001


	//----- nvinfo : EIATTR_CRS_STACK_SIZE
	.align		4
.L_41:
        /*1d04*/ 	.byte	0x04, 0x1e
        /*1d06*/ 	.short	(.L_43 - .L_42)
.L_42:
        /*1d08*/ 	.word	0x00000000


	//----- nvinfo : EIATTR_CBANK_PARAM_SIZE
	.align		4
.L_43:
        /*1d0c*/ 	.byte	0x03, 0x19
        /*1d0e*/ 	.short	0x0470


	//----- nvinfo : EIATTR_PARAM_CBANK
	.align		4
        /*1d10*/ 	.byte	0x04, 0x0a
        /*1d12*/ 	.short	(.L_45 - .L_44)
	.align		4
.L_44:
        /*1d14*/ 	.word	index@(.nv.constant0._ZN7cutlass13device_kernelINS_4gemm6kernel13GemmUniversalIN4cute5tupleIJiiiiEEENS1_10collective13CollectiveMmaINS1_34MainloopSm90TmaGmmaWarpSpecializedILi2ENS5_IJNS4_1CILi2EEENSA_ILi1EEESC_EEENS1_35KernelTmaWarpSpecializedCooperativeEEENS5_IJNSA_ILi512EEENSA_ILi128EEENSA_ILi64EEEEEENS_10bfloat16_tENS5_IJlSC_lEEESK_SL_NS4_8TiledMMAINS4_8MMA_AtomIJNS4_4SM904GMMA28MMA_64x128x16_F32BF16BF16_SSILNSP_5MajorE0ELSR_0ELNSP_7ScaleInE1ELSS_1EEEEEENS4_6LayoutISD_NS5_IJSC_NSA_ILi0EEESW_EEEEENS5_IJNS4_10UnderscoreESZ_SZ_EEEEENS4_13SM90_TMA_LOADENS4_14ComposedLayoutINS4_7SwizzleILi3ELi4ELi3EEENS4_18smem_ptr_flag_bitsILi16EEENSV_INS5_IJNSA_ILi8EEESI_EEENS5_IJSI_SC_EEEEEEEvNS4_8identityENS4_23SM90_TMA_LOAD_MULTICASTES1C_vS1D_EENS_8epilogue10collective6detail29Sm90TmaWarpSpecializedAdapterINS1H_15DefaultEpilogueISK_SL_SL_NS1G_6thread17LinearCombinationISK_Li1EffLNS1L_9ScaleType4KindE0ELNS_15FloatRoundStyleE2ESK_EENS1_15EpilogueDefaultEEEEEvvEEEEvNT_6ParamsE)
        /*1d18*/ 	.short	0x0210
        /*1d1a*/ 	.short	0x0470


	//----- nvinfo : EIATTR_SW_WAR
	.align		4
.L_45:
        /*1d1c*/ 	.byte	0x04, 0x36
        /*1d1e*/ 	.short	(.L_47 - .L_46)
.L_46:
        /*1d20*/ 	.word	0x00000008
.L_47:


//--------------------- .nv.callgraph             --------------------------
	.section	.nv.callgraph,"",@"SHT_CUDA_CALLGRAPH"
	.align	4
	.sectionentsize	8
	.align		4
        /*0000*/ 	.word	0x00000000
	.align		4
        /*0004*/ 	.word	0xffffffff
	.align		4
        /*0008*/ 	.word	index@(_ZN7cutlass13device_kernelINS_4gemm6kernel13GemmUniversalIN4cute5tupleIJiiiiEEENS1_10collective13CollectiveMmaINS1_34MainloopSm90TmaGmmaWarpSpecializedILi2ENS5_IJNS4_1CILi2EEENSA_ILi1EEESC_EEENS1_35KernelTmaWarpSpecializedCooperativeEEENS5_IJNSA_ILi512EEENSA_ILi128EEENSA_ILi64EEEEEENS_10bfloat16_tENS5_IJlSC_lEEESK_SL_NS4_8TiledMMAINS4_8MMA_AtomIJNS4_4SM904GMMA28MMA_64x128x16_F32BF16BF16_SSILNSP_5MajorE0ELSR_0ELNSP_7ScaleInE1ELSS_1EEEEEENS4_6LayoutISD_NS5_IJSC_NSA_ILi0EEESW_EEEEENS5_IJNS4_10UnderscoreESZ_SZ_EEEEENS4_13SM90_TMA_LOADENS4_14ComposedLayoutINS4_7SwizzleILi3ELi4ELi3EEENS4_18smem_ptr_flag_bitsILi16EEENSV_INS5_IJNSA_ILi8EEESI_EEENS5_IJSI_SC_EEEEEEEvNS4_8identityENS4_23SM90_TMA_LOAD_MULTICASTES1C_vS1D_EENS_8epilogue10collective6detail29Sm90TmaWarpSpecializedAdapterINS1H_15DefaultEpilogueISK_SL_SL_NS1G_6thread17LinearCombinationISK_Li1EffLNS1L_9ScaleType4KindE0ELNS_15FloatRoundStyleE2ESK_EENS1_15EpilogueDefaultEEEEEvvEEEEvNT_6ParamsE)
	.align		4
        /*000c*/ 	.word	index@(__assertfail)
	.align		4
        /*0010*/ 	.word	0x00000000
	.align		4
        /*0014*/ 	.word	0xfffffffe
	.align		4
        /*0018*/ 	.word	0x00000000
	.align		4
        /*001c*/ 	.word	0xfffffffd
	.align		4
        /*0020*/ 	.word	0x00000000
	.align		4
        /*0024*/ 	.word	0xfffffffc


//--------------------- .nv.constant4             --------------------------
	.section	.nv.constant4,"a",@progbits
	.align	8
	.align		8
.nv.constant4:
        /*0000*/ 	.dword	__assertfail
	.align		8
        /*0008*/ 	.dword	__unnamed_1
	.align		8
        /*0010*/ 	.dword	_ZN39_INTERNAL_92841284_4_k_cu_2a672ec5_39594cuda3std3__45__cpo5beginE
	.align		8
        /*0018*/ 	.dword	_ZN39_INTERNAL_92841284_4_k_cu_2a672ec5_39594cuda3std3__45__cpo3endE
	.align		8
        /*0020*/ 	.dword	_ZN39_INTERNAL_92841284_4_k_cu_2a672ec5_39594cuda3std3__45__cpo6cbeginE
	.align		8
        /*0028*/ 	.dword	_ZN39_INTERNAL_92841284_4_k_cu_2a672ec5_39594cuda3std3__45__cpo4cendE
	.align		8
        /*0030*/ 	.dword	_ZN39_INTERNAL_92841284_4_k_cu_2a672ec5_39594cuda3std3__441_GLOBAL__N__92841284_4_k_cu_2a672ec5_39596ignoreE
	.align		8
        /*0038*/ 	.dword	_ZN39_INTERNAL_92841284_4_k_cu_2a672ec5_39594cuda3std3__419piecewise_constructE
	.align		8
        /*0040*/ 	.dword	_ZN39_INTERNAL_92841284_4_k_cu_2a672ec5_39594cuda3std3__48in_placeE
	.align		8
        /*0048*/ 	.dword	_ZN39_INTERNAL_92841284_4_k_cu_2a672ec5_39594cuda3std6ranges3__45__cpo4swapE
	.align		8
        /*0050*/ 	.dword	_ZN39_INTERNAL_92841284_4_k_cu_2a672ec5_39594cuda3std6ranges3__45__cpo9iter_moveE
	.align		8
        /*0058*/ 	.dword	_ZN39_INTERNAL_92841284_4_k_cu_2a672ec5_39594cute7productE
	.align		8
        /*0060*/ 	.dword	_ZN39_INTERNAL_92841284_4_k_cu_2a672ec5_39594cute1_E
	.align		8
        /*0068*/ 	.dword	$str$22
	.align		8
        /*0070*/ 	.dword	$str$23


//--------------------- .text._ZN7cutlass13device_kernelINS_4gemm6kernel13GemmUniversalIN4cute5tupleIJiiiiEEENS1_10collective13CollectiveMmaINS1_34MainloopSm90TmaGmmaWarpSpecializedILi2ENS5_IJNS4_1CILi2EEENSA_ILi1EEESC_EEENS1_35KernelTmaWarpSpecializedCooperativeEEENS5_IJNSA_ILi512EEENSA_ILi128EEENSA_ILi64EEEEEENS_10bfloat16_tENS5_IJlSC_lEEESK_SL_NS4_8TiledMMAINS4_8MMA_AtomIJNS4_4SM904GMMA28MMA_64x128x16_F32BF16BF16_SSILNSP_5MajorE0ELSR_0ELNSP_7ScaleInE1ELSS_1EEEEEENS4_6LayoutISD_NS5_IJSC_NSA_ILi0EEESW_EEEEENS5_IJNS4_10UnderscoreESZ_SZ_EEEEENS4_13SM90_TMA_LOADENS4_14ComposedLayoutINS4_7SwizzleILi3ELi4ELi3EEENS4_18smem_ptr_flag_bitsILi16EEENSV_INS5_IJNSA_ILi8EEESI_EEENS5_IJSI_SC_EEEEEEEvNS4_8identityENS4_23SM90_TMA_LOAD_MULTICASTES1C_vS1D_EENS_8epilogue10collective6detail29Sm90TmaWarpSpecializedAdapterINS1H_15DefaultEpilogueISK_SL_SL_NS1G_6thread17LinearCombinationISK_Li1EffLNS1L_9ScaleType4KindE0ELNS_15FloatRoundStyleE2ESK_EENS1_15EpilogueDefaultEEEEEvvEEEEvNT_6ParamsE --------------------------
	.section	.text._ZN7cutlass13device_kernelINS_4gemm6kernel13GemmUniversalIN4cute5tupleIJiiiiEEENS1_10collective13CollectiveMmaINS1_34MainloopSm90TmaGmmaWarpSpecializedILi2ENS5_IJNS4_1CILi2EEENSA_ILi1EEESC_EEENS1_35KernelTmaWarpSpecializedCooperativeEEENS5_IJNSA_ILi512EEENSA_ILi128EEENSA_ILi64EEEEEENS_10bfloat16_tENS5_IJlSC_lEEESK_SL_NS4_8TiledMMAINS4_8MMA_AtomIJNS4_4SM904GMMA28MMA_64x128x16_F32BF16BF16_SSILNSP_5MajorE0ELSR_0ELNSP_7ScaleInE1ELSS_1EEEEEENS4_6LayoutISD_NS5_IJSC_NSA_ILi0EEESW_EEEEENS5_IJNS4_10UnderscoreESZ_SZ_EEEEENS4_13SM90_TMA_LOADENS4_14ComposedLayoutINS4_7SwizzleILi3ELi4ELi3EEENS4_18smem_ptr_flag_bitsILi16EEENSV_INS5_IJNSA_ILi8EEESI_EEENS5_IJSI_SC_EEEEEEEvNS4_8identityENS4_23SM90_TMA_LOAD_MULTICASTES1C_vS1D_EENS_8epilogue10collective6detail29Sm90TmaWarpSpecializedAdapterINS1H_15DefaultEpilogueISK_SL_SL_NS1G_6thread17LinearCombinationISK_Li1EffLNS1L_9ScaleType4KindE0ELNS_15FloatRoundStyleE2ESK_EENS1_15EpilogueDefaultEEEEEvvEEEEvNT_6ParamsE,"ax",@progbits
	.align	128
.text._ZN7cutlass13device_kernelINS_4gemm6kernel13GemmUniversalIN4cute5tupleIJiiiiEEENS1_10collective13CollectiveMmaINS1_34MainloopSm90TmaGmmaWarpSpecializedILi2ENS5_IJNS4_1CILi2EEENSA_ILi1EEESC_EEENS1_35KernelTmaWarpSpecializedCooperativeEEENS5_IJNSA_ILi512EEENSA_ILi128EEENSA_ILi64EEEEEENS_10bfloat16_tENS5_IJlSC_lEEESK_SL_NS4_8TiledMMAINS4_8MMA_AtomIJNS4_4SM904GMMA28MMA_64x128x16_F32BF16BF16_SSILNSP_5MajorE0ELSR_0ELNSP_7ScaleInE1ELSS_1EEEEEENS4_6LayoutISD_NS5_IJSC_NSA_ILi0EEESW_EEEEENS5_IJNS4_10UnderscoreESZ_SZ_EEEEENS4_13SM90_TMA_LOADENS4_14ComposedLayoutINS4_7SwizzleILi3ELi4ELi3EEENS4_18smem_ptr_flag_bitsILi16EEENSV_INS5_IJNSA_ILi8EEESI_EEENS5_IJSI_SC_EEEEEEEvNS4_8identityENS4_23SM90_TMA_LOAD_MULTICASTES1C_vS1D_EENS_8epilogue10collective6detail29Sm90TmaWarpSpecializedAdapterINS1H_15DefaultEpilogueISK_SL_SL_NS1G_6thread17LinearCombinationISK_Li1EffLNS1L_9ScaleType4KindE0ELNS_15FloatRoundStyleE2ESK_EENS1_15EpilogueDefaultEEEEEvvEEEEvNT_6ParamsE:
        .type           _ZN7cutlass13device_kernelINS_4gemm6kernel13GemmUniversalIN4cute5tupleIJiiiiEEENS1_10collective13CollectiveMmaINS1_34MainloopSm90TmaGmmaWarpSpecializedILi2ENS5_IJNS4_1CILi2EEENSA_ILi1EEESC_EEENS1_35KernelTmaWarpSpecializedCooperativeEEENS5_IJNSA_ILi512EEENSA_ILi128EEENSA_ILi64EEEEEENS_10bfloat16_tENS5_IJlSC_lEEESK_SL_NS4_8TiledMMAINS4_8MMA_AtomIJNS4_4SM904GMMA28MMA_64x128x16_F32BF16BF16_SSILNSP_5MajorE0ELSR_0ELNSP_7ScaleInE1ELSS_1EEEEEENS4_6LayoutISD_NS5_IJSC_NSA_ILi0EEESW_EEEEENS5_IJNS4_10UnderscoreESZ_SZ_EEEEENS4_13SM90_TMA_LOADENS4_14ComposedLayoutINS4_7SwizzleILi3ELi4ELi3EEENS4_18smem_ptr_flag_bitsILi16EEENSV_INS5_IJNSA_ILi8EEESI_EEENS5_IJSI_SC_EEEEEEEvNS4_8identityENS4_23SM90_TMA_LOAD_MULTICASTES1C_vS1D_EENS_8epilogue10collective6detail29Sm90TmaWarpSpecializedAdapterINS1H_15DefaultEpilogueISK_SL_SL_NS1G_6thread17LinearCombinationISK_Li1EffLNS1L_9ScaleType4KindE0ELNS_15FloatRoundStyleE2ESK_EENS1_15EpilogueDefaultEEEEEvvEEEEvNT_6ParamsE,@function
        .size           _ZN7cutlass13device_kernelINS_4gemm6kernel13GemmUniversalIN4cute5tupleIJiiiiEEENS1_10collective13CollectiveMmaINS1_34MainloopSm90TmaGmmaWarpSpecializedILi2ENS5_IJNS4_1CILi2EEENSA_ILi1EEESC_EEENS1_35KernelTmaWarpSpecializedCooperativeEEENS5_IJNSA_ILi512EEENSA_ILi128EEENSA_ILi64EEEEEENS_10bfloat16_tENS5_IJlSC_lEEESK_SL_NS4_8TiledMMAINS4_8MMA_AtomIJNS4_4SM904GMMA28MMA_64x128x16_F32BF16BF16_SSILNSP_5MajorE0ELSR_0ELNSP_7ScaleInE1ELSS_1EEEEEENS4_6LayoutISD_NS5_IJSC_NSA_ILi0EEESW_EEEEENS5_IJNS4_10UnderscoreESZ_SZ_EEEEENS4_13SM90_TMA_LOADENS4_14ComposedLayoutINS4_7SwizzleILi3ELi4ELi3EEENS4_18smem_ptr_flag_bitsILi16EEENSV_INS5_IJNSA_ILi8EEESI_EEENS5_IJSI_SC_EEEEEEEvNS4_8identityENS4_23SM90_TMA_LOAD_MULTICASTES1C_vS1D_EENS_8epilogue10collective6detail29Sm90TmaWarpSpecializedAdapterINS1H_15DefaultEpilogueISK_SL_SL_NS1G_6thread17LinearCombinationISK_Li1EffLNS1L_9ScaleType4KindE0ELNS_15FloatRoundStyleE2ESK_EENS1_15EpilogueDefaultEEEEEvvEEEEvNT_6ParamsE,(.L_x_571 - _ZN7cutlass13device_kernelINS_4gemm6kernel13GemmUniversalIN4cute5tupleIJiiiiEEENS1_10collective13CollectiveMmaINS1_34MainloopSm90TmaGmmaWarpSpecializedILi2ENS5_IJNS4_1CILi2EEENSA_ILi1EEESC_EEENS1_35KernelTmaWarpSpecializedCooperativeEEENS5_IJNSA_ILi512EEENSA_ILi128EEENSA_ILi64EEEEEENS_10bfloat16_tENS5_IJlSC_lEEESK_SL_NS4_8TiledMMAINS4_8MMA_AtomIJNS4_4SM904GMMA28MMA_64x128x16_F32BF16BF16_SSILNSP_5MajorE0ELSR_0ELNSP_7ScaleInE1ELSS_1EEEEEENS4_6LayoutISD_NS5_IJSC_NSA_ILi0EEESW_EEEEENS5_IJNS4_10UnderscoreESZ_SZ_EEEEENS4_13SM90_TMA_LOADENS4_14ComposedLayoutINS4_7SwizzleILi3ELi4ELi3EEENS4_18smem_ptr_flag_bitsILi16EEENSV_INS5_IJNSA_ILi8EEESI_EEENS5_IJSI_SC_EEEEEEEvNS4_8identityENS4_23SM90_TMA_LOAD_MULTICASTES1C_vS1D_EENS_8epilogue10collective6detail29Sm90TmaWarpSpecializedAdapterINS1H_15DefaultEpilogueISK_SL_SL_NS1G_6thread17LinearCombinationISK_Li1EffLNS1L_9ScaleType4KindE0ELNS_15FloatRoundStyleE2ESK_EENS1_15EpilogueDefaultEEEEEvvEEEEvNT_6ParamsE)
        .other          _ZN7cutlass13device_kernelINS_4gemm6kernel13GemmUniversalIN4cute5tupleIJiiiiEEENS1_10collective13CollectiveMmaINS1_34MainloopSm90TmaGmmaWarpSpecializedILi2ENS5_IJNS4_1CILi2EEENSA_ILi1EEESC_EEENS1_35KernelTmaWarpSpecializedCooperativeEEENS5_IJNSA_ILi512EEENSA_ILi128EEENSA_ILi64EEEEEENS_10bfloat16_tENS5_IJlSC_lEEESK_SL_NS4_8TiledMMAINS4_8MMA_AtomIJNS4_4SM904GMMA28MMA_64x128x16_F32BF16BF16_SSILNSP_5MajorE0ELSR_0ELNSP_7ScaleInE1ELSS_1EEEEEENS4_6LayoutISD_NS5_IJSC_NSA_ILi0EEESW_EEEEENS5_IJNS4_10UnderscoreESZ_SZ_EEEEENS4_13SM90_TMA_LOADENS4_14ComposedLayoutINS4_7SwizzleILi3ELi4ELi3EEENS4_18smem_ptr_flag_bitsILi16EEENSV_INS5_IJNSA_ILi8EEESI_EEENS5_IJSI_SC_EEEEEEEvNS4_8identityENS4_23SM90_TMA_LOAD_MULTICASTES1C_vS1D_EENS_8epilogue10collective6detail29Sm90TmaWarpSpecializedAdapterINS1H_15DefaultEpilogueISK_SL_SL_NS1G_6thread17LinearCombinationISK_Li1EffLNS1L_9ScaleType4KindE0ELNS_15FloatRoundStyleE2ESK_EENS1_15EpilogueDefaultEEEEEvvEEEEvNT_6ParamsE,@"STO_CUDA_ENTRY STV_DEFAULT"
_ZN7cutlass13device_kernelINS_4gemm6kernel13GemmUniversalIN4cute5tupleIJiiiiEEENS1_10collective13CollectiveMmaINS1_34MainloopSm90TmaGmmaWarpSpecializedILi2ENS5_IJNS4_1CILi2EEENSA_ILi1EEESC_EEENS1_35KernelTmaWarpSpecializedCooperativeEEENS5_IJNSA_ILi512EEENSA_ILi128EEENSA_ILi64EEEEEENS_10bfloat16_tENS5_IJlSC_lEEESK_SL_NS4_8TiledMMAINS4_8MMA_AtomIJNS4_4SM904GMMA28MMA_64x128x16_F32BF16BF16_SSILNSP_5MajorE0ELSR_0ELNSP_7ScaleInE1ELSS_1EEEEEENS4_6LayoutISD_NS5_IJSC_NSA_ILi0EEESW_EEEEENS5_IJNS4_10UnderscoreESZ_SZ_EEEEENS4_13SM90_TMA_LOADENS4_14ComposedLayoutINS4_7SwizzleILi3ELi4ELi3EEENS4_18smem_ptr_flag_bitsILi16EEENSV_INS5_IJNSA_ILi8EEESI_EEENS5_IJSI_SC_EEEEEEEvNS4_8identityENS4_23SM90_TMA_LOAD_MULTICASTES1C_vS1D_EENS_8epilogue10collective6detail29Sm90TmaWarpSpecializedAdapterINS1H_15DefaultEpilogueISK_SL_SL_NS1G_6thread17LinearCombinationISK_Li1EffLNS1L_9ScaleType4KindE0ELNS_15FloatRoundStyleE2ESK_EENS1_15EpilogueDefaultEEEEEvvEEEEvNT_6ParamsE:
[----:B------:R-:W0:Y:S02]  /*0000*/  LDC R1, c[0x0][0x28] ;  /* 0x00000a00ff017b82 */ /* 0x000e240000000800 */
[----:B0-----:R-:W-:Y:S01]  /*0010*/  VIADD R1, R1, 0xfffffb78 ;  /* 0xfffffb7801017836 */ /* 0x001fe20000000000 */
[----:B------:R-:W0:Y:S01]  /*0020*/  S2R R4, SR_TID.X ;  /* 0x0000000000047919 */ /* 0x000e220000002100 */
[----:B------:R-:W-:Y:S01]  /*0030*/  ELECT P0, URZ, PT ;  /* 0x00000000003f782f */ /* 0x000fe20003800000 */
[----:B------:R-:W-:Y:S01]  /*0040*/  BSSY B0, `(.L_x_0) ;  /* 0x0000015000007945 */ /* 0x000fe20003800000 */
[--C-:B0-----:R-:W-:Y:S02]  /*0050*/  SHF.R.U32.HI R0, RZ, 0x5, R4.reuse ;  /* 0x00000005ff007819 */ /* 0x101fe40000011604 */
[----:B------:R-:W-:-:S03]  /*0060*/  SHF.R.U32.HI R2, RZ, 0x7, R4 ;  /* 0x00000007ff027819 */ /* 0x000fc60000011604 */
[----:B------:R-:W0:Y:S04]  /*0070*/  SHFL.IDX PT, R3, R0, RZ, 0x1f ;  /* 0x00001fff00037589 */ /* 0x000e2800000e0000 */
[----:B------:R-:W1:Y:S01]  /*0080*/  SHFL.IDX PT, R2, R2, RZ, 0x1f ;  /* 0x00001fff02027589 */ /* 0x000e6200000e0000 */
[----:B0-----:R-:W-:Y:S02]  /*0090*/  R2UR UR9, R3 ;  /* 0x00000000030972ca */ /* 0x001fe400000e0000 */
[----:B-1----:R-:W-:-:S11]  /*00a0*/  R2UR UR5, R2 ;  /* 0x00000000020572ca */ /* 0x002fd600000e0000 */
[----:B------:R-:W-:Y:S02]  /*00b0*/  USHF.R.S32.HI UR4, URZ, 0x1f, UR9 ;  /* 0x0000001f3f047899 */ /* 0x000fe40008011409 */
[----:B------:R-:W-:Y:S02]  /*00c0*/  ISETP.NE.OR P0, PT, RZ, UR9, !P0 ;  /* 0x00000009ff007c0c */ /* 0x000fe4000c705670 */
[----:B------:R-:W-:-:S04]  /*00d0*/  ULEA.HI UR4, UR4, UR9, URZ, 0x2 ;  /* 0x0000000904047291 */ /* 0x000fc8000f8f103f */
[----:B------:R-:W-:-:S04]  /*00e0*/  ULOP3.LUT UR4, UR4, 0xfffffffc, URZ, 0xc0, !UPT ;  /* 0xfffffffc04047892 */ /* 0x000fc8000f8ec03f */
[----:B------:R-:W-:-:S03]  /*00f0*/  UIADD3 UR9, UR9, -UR4, URZ ;  /* 0x8000000409097290 */ /* 0x000fc6000fffe03f */
[----:B------:R-:W-:Y:S09]  /*0100*/  @P0 BRA `(.L_x_1) ;  /* 0x0000000000200947 */ /* 0x000ff20003800000 */
[----:B------:R-:W-:Y:S02]  /*0110*/  ULDC.64 UR6, c[0x0][0x198] ;  /* 0x0000660000067ab9 */ /* 0x000fe40000000a00 */
[----:B------:R-:W-:Y:S02]  /*0120*/  UIADD3 UR10, UP0, UR6, 0xf0, URZ ;  /* 0x000000f0060a7890 */ /* 0x000fe4000ff1e03f */
[----:B------:R-:W-:Y:S02]  /*0130*/  UIADD3 UR6, UP1, UR6, 0x1f0, URZ ;  /* 0x000001f006067890 */ /* 0x000fe4000ff3e03f */
[----:B------:R-:W-:Y:S02]  /*0140*/  UIADD3.X UR11, URZ, UR7, URZ, UP0, !UPT ;  /* 0x000000073f0b7290 */ /* 0x000fe400087fe43f */
[----:B------:R-:W-:-:S07]  /*0150*/  UIADD3.X UR7, URZ, UR7, URZ, UP1, !UPT ;  /* 0x000000073f077290 */ /* 0x000fce0008ffe43f */
[----:B------:R0:W-:Y:S02]  /*0160*/  UTMACCTL.PF [UR10] ;  /* 0x000000000a0079b9 */ /* 0x0001e40008040000 */
[----:B------:R0:W-:Y:S02]  /*0170*/  UTMACCTL.PF [UR6] ;  /* 0x00000000060079b9 */ /* 0x0001e40008040000 */
[----:B0-----:R-:W-:Y:S01]  /*0180*/  NOP ;  /* 0x0000000000007918 */ /* 0x001fe20000000000 */
.L_x_1:
[----:B------:R-:W-:Y:S05]  /*0190*/  BSYNC B0 ;  /* 0x0000000000007941 */ /* 0x000fea0003800000 */
.L_x_0:
[----:B------:R-:W0:Y:S01]  /*01a0*/  SHFL.IDX PT, R2, R0, RZ, 0x1f ;  /* 0x00001fff00027589 */ /* 0x000e2200000e0000 */
[----:B------:R-:W-:Y:S01]  /*01b0*/  UISETP.NE.AND UP0, UPT, UR9, 0x3, UPT ;  /* 0x000000030900788c */ /* 0x000fe2000bf05270 */
[----:B------:R-:W-:Y:S01]  /*01c0*/  ISETP.NE.AND P1, PT, RZ, UR5, PT ;  /* 0x00000005ff007c0c */ /* 0x000fe2000bf25270 */
[----:B------:R-:W-:Y:S02]  /*01d0*/  UIADD3 UR16, UR5, -0x1, URZ ;  /* 0xffffffff05107890 */ /* 0x000fe4000fffe03f */
[----:B------:R-:W-:Y:S02]  /*01e0*/  UISETP.EQ.OR UP0, UPT, UR9, URZ, !UP0 ;  /* 0x0000003f0900728c */ /* 0x000fe4000c702670 */
[----:B------:R-:W-:Y:S02]  /*01f0*/  UISETP.GE.U32.AND UP1, UPT, UR16, 0x2, UPT ;  /* 0x000000021000788c */ /* 0x000fe4000bf26070 */
[----:B------:R-:W-:-:S04]  /*0200*/  UISETP.EQ.AND UP0, UPT, UR5, URZ, UP0 ;  /* 0x0000003f0500728c */ /* 0x000fc80008702270 */
[----:B------:R-:W-:-:S04]  /*0210*/  USEL UR38, URZ, 0x1, !UP0 ;  /* 0x000000013f267887 */ /* 0x000fc8000c000000 */
[----:B------:R-:W-:Y:S01]  /*0220*/  USEL UR38, UR38, 0x2, UP1 ;  /* 0x0000000226267887 */ /* 0x000fe20008800000 */
[----:B0-----:R-:W-:-:S13]  /*0230*/  ISETP.NE.AND P0, PT, R2, RZ, PT ;  /* 0x000000ff0200720c */ /* 0x001fda0003f05270 */
[----:B------:R-:W-:Y:S05]  /*0240*/  @P0 BRA `(.L_x_2) ;  /* 0x0000000000480947 */ /* 0x000fea0003800000 */
[----:B------:R-:W0:Y:S01]  /*0250*/  S2UR UR8, SR_CgaCtaId ;  /* 0x00000000000879c3 */ /* 0x000e220000008800 */
[----:B------:R-:W-:Y:S01]  /*0260*/  UMOV UR4, 0x400 ;  /* 0x0000040000047882 */ /* 0x000fe20000000000 */
[----:B------:R-:W-:Y:S01]  /*0270*/  UMOV UR5, 0x1 ;  /* 0x0000000100057882 */ /* 0x000fe20000000000 */
[----:B------:R-:W-:Y:S01]  /*0280*/  UMOV UR6, 0x4 ;  /* 0x0000000400067882 */ /* 0x000fe20000000000 */
[----:B------:R-:W-:Y:S01]  /*0290*/  ELECT P0, URZ, PT ;  /* 0x00000000003f782f */ /* 0x000fe20003800000 */
[----:B------:R-:W-:-:S04]  /*02a0*/  UIADD3 UR6, -UR6, 0x100000, URZ ;  /* 0x0010000006067890 */ /* 0x000fc8000fffe13f */
[----:B------:R-:W-:Y:S02]  /*02b0*/  USHF.L.U32 UR7, UR6, 0xb, URZ ;  /* 0x0000000b06077899 */ /* 0x000fe4000800063f */
[----:B------:R-:W-:Y:S02]  /*02c0*/  USHF.L.U32 UR6, UR6, 0x1, URZ ;  /* 0x0000000106067899 */ /* 0x000fe4000800063f */
[----:B0-----:R-:W-:Y:S02]  /*02d0*/  ULEA UR8, UR8, UR4, 0x18 ;  /* 0x0000000408087291 */ /* 0x001fe4000f8ec03f */
[----:B------:R-:W-:-:S04]  /*02e0*/  UIADD3 UR4, -UR5, 0x100000, URZ ;  /* 0x0010000005047890 */ /* 0x000fc8000fffe13f */
[----:B------:R-:W-:Y:S02]  /*02f0*/  USHF.L.U32 UR5, UR4, 0xb, URZ ;  /* 0x0000000b04057899 */ /* 0x000fe4000800063f */
[----:B------:R-:W-:Y:S01]  /*0300*/  USHF.L.U32 UR4, UR4, 0x1, URZ ;  /* 0x0000000104047899 */ /* 0x000fe2000800063f */
[----:B------:R-:W0:Y:S11]  /*0310*/  FENCE.VIEW.ASYNC.S ;  /* 0x00000000000073c6 */ /* 0x000e360000000000 */
[----:B0-----:R0:W1:Y:S01]  /*0320*/  SYNCS.EXCH.64 URZ, [UR8], UR4 ;  /* 0x00000004083f75b2 */ /* 0x0010620008000100 */
[----:B------:R0:W2:Y:S01]  /*0330*/  SYNCS.EXCH.64 URZ, [UR8+0x10], UR6 ;  /* 0x00001006083f75b2 */ /* 0x0000a20008000100 */
[----:B------:R0:W3:Y:S01]  /*0340*/  SYNCS.EXCH.64 URZ, [UR8+0x8], UR4 ;  /* 0x00000804083f75b2 */ /* 0x0000e20008000100 */
[----:B------:R0:W4:Y:S01]  /*0350*/  SYNCS.EXCH.64 URZ, [UR8+0x18], UR6 ;  /* 0x00001806083f75b2 */ /* 0x0001220008000100 */
[----:B------:R-:W-:Y:S01]  /*0360*/  NOP ;  /* 0x0000000000007918 */ /* 0x000fe20000000000 */
.L_x_2:
[----:B------:R-:W5:Y:S01]  /*0370*/  S2UR UR13, SR_CTAID.X ;  /* 0x00000000000d79c3 */ /* 0x000f620000002500 */
[----:B------:R-:W-:Y:S01]  /*0380*/  SHF.R.S32.HI R3, RZ, 0x1f, R4 ;  /* 0x0000001fff037819 */ /* 0x000fe20000011404 */
[----:B------:R5:W1:Y:S01]  /*0390*/  SHFL.IDX PT, R6, R0, RZ, 0x1f ;  /* 0x00001fff00067589 */ /* 0x000a6200000e0000 */
[----:B0-----:R-:W-:Y:S01]  /*03a0*/  ULDC UR4, c[0x0][0x150] ;  /* 0x0000540000047ab9 */ /* 0x001fe20000000800 */
[----:B------:R-:W-:Y:S02]  /*03b0*/  ELECT P0, URZ, PT ;  /* 0x00000000003f782f */ /* 0x000fe40003800000 */
[----:B------:R-:W-:Y:S01]  /*03c0*/  LEA.HI R3, R3, R4, RZ, 0x7 ;  /* 0x0000000403037211 */ /* 0x000fe200078f38ff */
[----:B------:R-:W-:Y:S01]  /*03d0*/  ULDC UR5, c[0x0][0x154] ;  /* 0x0000550000057ab9 */ /* 0x000fe20000000800 */
[----:B------:R-:W-:Y:S01]  /*03e0*/  SHF.R.S32.HI R7, RZ, 0x1f, R2 ;  /* 0x0000001fff077819 */ /* 0x000fe20000011402 */
[----:B------:R-:W0:Y:S01]  /*03f0*/  S2UR UR10, SR_CTAID.Y ;  /* 0x00000000000a79c3 */ /* 0x000e220000002600 */
[----:B------:R-:W-:Y:S01]  /*0400*/  LOP3.LUT R3, R3, 0xffffff80, RZ, 0xc0, !PT ;  /* 0xffffff8003037812 */ /* 0x000fe200078ec0ff */
[----:B------:R-:W-:Y:S01]  /*0410*/  ULDC UR8, c[0x0][0x144] ;  /* 0x0000510000087ab9 */ /* 0x000fe20000000800 */
[----:B------:R-:W-:Y:S01]  /*0420*/  LEA.HI R7, R7, R2, RZ, 0x2 ;  /* 0x0000000207077211 */ /* 0x000fe200078f10ff */
[----:B------:R-:W-:Y:S01]  /*0430*/  NOP ;  /* 0x0000000000007918 */ /* 0x000fe20000000000 */
[----:B------:R-:W-:Y:S01]  /*0440*/  NOP ;  /* 0x0000000000007918 */ /* 0x000fe20000000000 */
[----:B------:R-:W-:Y:S01]  /*0450*/  IMAD.IADD R3, R4, 0x1, -R3 ;  /* 0x0000000104037824 */ /* 0x000fe200078e0a03 */
[----:B------:R-:W-:Y:S01]  /*0460*/  LOP3.LUT R7, R7, 0x3ffffffc, RZ, 0xc0, !PT ;  /* 0x3ffffffc07077812 */ /* 0x000fe200078ec0ff */
[----:B------:R-:W-:Y:S01]  /*0470*/  ULDC UR11, c[0x0][0x148] ;  /* 0x00005200000b7ab9 */ /* 0x000fe20000000800 */
[----:B------:R-:W-:-:S02]  /*0480*/  IMAD.MOV.U32 R17, RZ, RZ, 0x1 ;  /* 0x00000001ff117424 */ /* 0x000fc400078e00ff */
[----:B------:R-:W-:Y:S01]  /*0490*/  SHF.R.S32.HI R4, RZ, 0x1f, R3 ;  /* 0x0000001fff047819 */ /* 0x000fe20000011403 */
[----:B------:R-:W-:-:S03]  /*04a0*/  IMAD.IADD R2, R2, 0x1, -R7 ;  /* 0x0000000102027824 */ /* 0x000fc600078e0a07 */
[----:B------:R-:W-:Y:S02]  /*04b0*/  LEA.HI R4, R4, R3, RZ, 0x3 ;  /* 0x0000000304047211 */ /* 0x000fe400078f18ff */
[----:B-----5:R-:W-:Y:S02]  /*04c0*/  I2FP.F32.U32 R5, UR13 ;  /* 0x0000000d00057c45 */ /* 0x020fe40008201000 */
[--C-:B------:R-:W-:Y:S02]  /*04d0*/  SHF.R.S32.HI R0, RZ, 0x3, R4.reuse ;  /* 0x00000003ff007819 */ /* 0x100fe40000011404 */
[----:B-1----:R-:W-:Y:S01]  /*04e0*/  ISETP.NE.OR P0, PT, R6, RZ, !P0 ;  /* 0x000000ff0600720c */ /* 0x002fe20004705670 */
[----:B------:R-:W-:Y:S01]  /*04f0*/  FMUL R8, R5, UR4 ;  /* 0x0000000405087c20 */ /* 0x000fe20008400000 */
[----:B------:R-:W-:-:S04]  /*0500*/  SHF.R.S32.HI R5, RZ, 0x1f, R4 ;  /* 0x0000001fff057819 */ /* 0x000fc80000011404 */
[----:B------:R-:W-:Y:S01]  /*0510*/  LEA.HI R5, R5, R0, RZ, 0x2 ;  /* 0x0000000005057211 */ /* 0x000fe200078f10ff */
[----:B------:R-:W1:Y:S03]  /*0520*/  F2I.U32.TRUNC.NTZ R8, R8 ;  /* 0x0000000800087305 */ /* 0x000e66000020f000 */
[----:B------:R-:W-:-:S03]  /*0530*/  LOP3.LUT R5, R5, 0xfffffffc, RZ, 0xc0, !PT ;  /* 0xfffffffc05057812 */ /* 0x000fc600078ec0ff */
[----:B------:R-:W-:Y:S01]  /*0540*/  VOTEU.ALL UP0, P0 ;  /* 0x00000000003f7886 */ /* 0x000fe20000000000 */
[----:B------:R-:W-:Y:S01]  /*0550*/  VOTEU.ALL UP1, P0 ;  /* 0x00000000003f7886 */ /* 0x000fe20000020000 */
[----:B------:R-:W-:Y:S01]  /*0560*/  IMAD.IADD R5, R0, 0x1, -R5 ;  /* 0x0000000100057824 */ /* 0x000fe200078e0a05 */
[----:B0-----:R-:W-:Y:S02]  /*0570*/  I2FP.F32.U32 R0, UR10 ;  /* 0x0000000a00007c45 */ /* 0x001fe40008201000 */
[----:B------:R-:W0:Y:S01]  /*0580*/  @!UP0 S2UR UR7, SR_CgaCtaId ;  /* 0x00000000000789c3 */ /* 0x000e220000008800 */
[----:B------:R-:W-:Y:S01]  /*0590*/  @!UP0 UMOV UR6, 0x400 ;  /* 0x0000040000068882 */ /* 0x000fe20000000000 */
[----:B------:R-:W-:Y:S01]  /*05a0*/  LEA R2, R2, R5, 0x2 ;  /* 0x0000000502027211 */ /* 0x000fe200078e10ff */
[----:B------:R-:W-:Y:S01]  /*05b0*/  FMUL R4, R0, UR5 ;  /* 0x0000000500047c20 */ /* 0x000fe20008400000 */
[----:B-1----:R-:W-:Y:S02]  /*05c0*/  R2UR UR4, R8 ;  /* 0x00000000080472ca */ /* 0x002fe400000e0000 */
[----:B------:R-:W-:-:S03]  /*05d0*/  LEA.HI R0, R2, R2, RZ, 0x1 ;  /* 0x0000000202007211 */ /* 0x000fc600078f08ff */
[----:B------:R-:W1:Y:S01]  /*05e0*/  F2I.U32.TRUNC.NTZ R4, R4 ;  /* 0x0000000400047305 */ /* 0x000e62000020f000 */
[----:B------:R-:W-:-:S05]  /*05f0*/  LOP3.LUT R5, R0, 0xfffffffe, RZ, 0xc0, !PT ;  /* 0xfffffffe00057812 */ /* 0x000fca00078ec0ff */
[----:B------:R-:W-:Y:S02]  /*0600*/  IMAD.IADD R5, R2, 0x1, -R5 ;  /* 0x0000000102057824 */ /* 0x000fe400078e0a05 */
[----:B------:R-:W-:-:S04]  /*0610*/  UIADD3 UR4, -UR4, URZ, URZ ;  /* 0x0000003f04047290 */ /* 0x000fc8000fffe13f */
[----:B------:R-:W-:Y:S01]  /*0620*/  UIMAD UR8, UR8, UR4, UR13 ;  /* 0x00000004080872a4 */ /* 0x000fe2000f8e020d */
[----:B-1----:R-:W-:Y:S02]  /*0630*/  R2UR UR12, R4 ;  /* 0x00000000040c72ca */ /* 0x002fe400000e0000 */
[----:B------:R-:W-:Y:S01]  /*0640*/  UMOV UR4, 0x20 ;  /* 0x0000002000047882 */ /* 0x000fe20000000000 */
[----:B------:R-:W1:Y:S02]  /*0650*/  LDC R4, c[0x0][0x140] ;  /* 0x00005000ff047b82 */ /* 0x000e640000000800 */
[----:B------:R-:W-:Y:S01]  /*0660*/  ISETP.NE.AND P3, PT, R5, UR8, PT ;  /* 0x0000000805007c0c */ /* 0x000fe2000bf65270 */
[----:B------:R-:W-:Y:S01]  /*0670*/  IMAD.SHL.U32 R5, R2, 0x4, RZ ;  /* 0x0000000402057824 */ /* 0x000fe200078e00ff */
[----:B------:R-:W-:-:S04]  /*0680*/  @!UP0 UIADD3 UR4, -UR4, 0x100000, URZ ;  /* 0x0010000004048890 */ /* 0x000fc8000fffe13f */
[----:B------:R-:W-:Y:S02]  /*0690*/  @!UP0 USHF.L.U32 UR5, UR4, 0xb, URZ ;  /* 0x0000000b04058899 */ /* 0x000fe4000800063f */
[----:B------:R-:W-:Y:S02]  /*06a0*/  @!UP0 USHF.L.U32 UR4, UR4, 0x1, URZ ;  /* 0x0000000104048899 */ /* 0x000fe4000800063f */
[----:B0-----:R-:W-:Y:S01]  /*06b0*/  @!UP0 ULEA UR6, UR7, UR6, 0x18 ;  /* 0x0000000607068291 */ /* 0x001fe2000f8ec03f */
[----:B------:R-:W-:Y:S01]  /*06c0*/  LOP3.LUT R9, R2, 0xc, R5, 0x78, !PT ;  /* 0x0000000c02097812 */ /* 0x000fe200078e7805 */
[----:B------:R-:W-:Y:S01]  /*06d0*/  VOTEU.ALL UP0, P0 ;  /* 0x00000000003f7886 */ /* 0x000fe20000000000 */
[----:B------:R-:W-:Y:S01]  /*06e0*/  LOP3.LUT P0, RZ, R3, 0x7, RZ, 0xc0, !PT ;  /* 0x0000000703ff7812 */ /* 0x000fe2000780c0ff */
[----:B------:R-:W-:Y:S02]  /*06f0*/  UIADD3 UR12, -UR12, URZ, URZ ;  /* 0x0000003f0c0c7290 */ /* 0x000fe4000fffe13f */
[----:B------:R0:W-:Y:S01]  /*0700*/  STL [R1+0x100], R9 ;  /* 0x0001000901007387 */ /* 0x0001e20000100800 */
[----:B------:R-:W-:-:S02]  /*0710*/  ISETP.LT.U32.AND P0, PT, R9, 0x2, !P0 ;  /* 0x000000020900780c */ /* 0x000fc40004701070 */
[----:B------:R-:W-:Y:S01]  /*0720*/  @P3 LEA.HI R0, R9, R9, RZ, 0x1 ;  /* 0x0000000909003211 */ /* 0x000fe200078f08ff */
[----:B------:R-:W5:Y:S02]  /*0730*/  FENCE.VIEW.ASYNC.S ;  /* 0x00000000000073c6 */ /* 0x000f640000000000 */
[----:B-----5:R-:W0:Y:S01]  /*0740*/  @!UP0 SYNCS.EXCH.64 URZ, [UR6+0x30], UR4 ;  /* 0x00003004063f85b2 */ /* 0x020e220008000100 */
[----:B------:R-:W-:Y:S02]  /*0750*/  @P3 SHF.R.S32.HI R0, RZ, 0x1, R0 ;  /* 0x00000001ff003819 */ /* 0x000fe40000011400 */
[----:B-1----:R-:W-:Y:S01]  /*0760*/  ISETP.EQ.U32.AND P2, PT, R4, 0x1, PT ;  /* 0x000000010400780c */ /* 0x002fe20003f42070 */
[----:B------:R1:W0:Y:S01]  /*0770*/  @!UP1 SYNCS.EXCH.64 URZ, [UR6+0x38], UR4 ;  /* 0x00003804063f95b2 */ /* 0x0002220008000100 */
[----:B------:R-:W-:Y:S01]  /*0780*/  NOP ;  /* 0x0000000000007918 */ /* 0x000fe20000000000 */
[----:B-1----:R-:W-:-:S06]  /*0790*/  UIMAD UR4, UR11, UR12, UR10 ;  /* 0x0000000c0b0472a4 */ /* 0x002fcc000f8e020a */
[----:B------:R-:W-:Y:S02]  /*07a0*/  @P3 ISETP.NE.AND P4, PT, R0, UR4, PT ;  /* 0x0000000400003c0c */ /* 0x000fe4000bf85270 */
[----:B------:R-:W-:Y:S02]  /*07b0*/  SEL R0, RZ, 0x1, !P0 ;  /* 0x00000001ff007807 */ /* 0x000fe40004000000 */
[----:B------:R-:W-:-:S04]  /*07c0*/  @P3 SEL R17, RZ, 0x1, P4 ;  /* 0x00000001ff113807 */ /* 0x000fc80002000000 */
[----:B------:R-:W-:Y:S01]  /*07d0*/  LOP3.LUT R17, R17, R0, RZ, 0xc0, !PT ;  /* 0x0000000011117212 */ /* 0x000fe200078ec0ff */
[----:B------:R-:W-:Y:S06]  /*07e0*/  @!P2 BRA `(.L_x_3) ;  /* 0x000000000008a947 */ /* 0x000fec0003800000 */
[----:B0-234-:R-:W-:Y:S01]  /*07f0*/  UCGABAR_ARV ;  /* 0x00000000000079c7 */ /* 0x01dfe20008000000 */
[----:B------:R-:W-:Y:S05]  /*0800*/  BRA `(.L_x_4) ;  /* 0x0000000000047947 */ /* 0x000fea0003800000 */
.L_x_3:
[----:B0-234-:R-:W-:Y:S01]  /*0810*/  NOP ;  /* 0x0000000000007918 */ /* 0x01dfe20000000000 */
.L_x_4:
[----:B------:R-:W-:Y:S01]  /*0820*/  ULDC UR4, c[0x0][0x65c] ;  /* 0x0001970000047ab9 */ /* 0x000fe20000000800 */
[----:B------:R-:W-:Y:S01]  /*0830*/  UMOV UR5, URZ ;  /* 0x0000003f00057c82 */ /* 0x000fe20008000000 */
[----:B------:R-:W-:-:S03]  /*0840*/  UISETP.NE.AND UP0, UPT, UR4, 0x1, UPT ;  /* 0x000000010400788c */ /* 0x000fc6000bf05270 */
[----:B------:R-:W-:Y:S01]  /*0850*/  UMOV UR4, UR13 ;  /* 0x0000000d00047c82 */ /* 0x000fe20008000000 */
[----:B------:R-:W-:Y:S02]  /*0860*/  UP2UR UR39, UPR, URZ, 0x1 ;  /* 0x000000013f277883 */ /* 0x000fe40008000000 */
[----:B------:R-:W-:Y:S02]  /*0870*/  PLOP3.LUT P0, PT, PT, PT, UP0, 0x80, 0x0 ;  /* 0x000000000000781c */ /* 0x000fe40003f0f008 */
[----:B------:R-:W-:Y:S02]  /*0880*/  PLOP3.LUT P3, PT, PT, PT, UP0, 0x80, 0x0 ;  /* 0x000000000000781c */ /* 0x000fe40003f6f008 */
[----:B------:R-:W-:Y:S01]  /*0890*/  PLOP3.LUT P5, PT, PT, PT, UP0, 0x80, 0x0 ;  /* 0x000000000000781c */ /* 0x000fe20003faf008 */
[----:B------:R-:W-:Y:S01]  /*08a0*/  @UP0 ULDC UR14, c[0x0][0x10] ;  /* 0x00000400000e0ab9 */ /* 0x000fe20000000800 */
[----:B------:R-:W-:Y:S01]  /*08b0*/  @UP0 UMOV UR6, UR10 ;  /* 0x0000000a00060c82 */ /* 0x000fe20008000000 */
[----:B------:R-:W-:Y:S01]  /*08c0*/  @UP0 UMOV UR7, URZ ;  /* 0x0000003f00070c82 */ /* 0x000fe20008000000 */
[----:B------:R-:W-:Y:S01]  /*08d0*/  PLOP3.LUT P4, PT, PT, PT, UP0, 0x80, 0x0 ;  /* 0x000000000000781c */ /* 0x000fe20003f8f008 */
[----:B------:R-:W-:-:S03]  /*08e0*/  @UP0 UIMAD.WIDE.U32 UR14, UR13, UR14, UR6 ;  /* 0x0000000e0d0e02a5 */ /* 0x000fc6000f8e0006 */
[----:B------:R-:W-:Y:S01]  /*08f0*/  @!UP0 ULDC UR7, c[0x0][0xc] ;  /* 0x0000030000078ab9 */ /* 0x000fe20000000800 */
[----:B------:R-:W-:Y:S01]  /*0900*/  @UP0 UMOV UR6, URZ ;  /* 0x0000003f00060c82 */ /* 0x000fe20008000000 */
[----:B------:R-:W-:Y:S01]  /*0910*/  @!UP0 UIMAD.WIDE.U32 UR4, UR10, UR7, UR4 ;  /* 0x000000070a0482a5 */ /* 0x000fe2000f8e0004 */
[----:B------:R-:W-:Y:S01]  /*0920*/  IMAD.U32 R2, RZ, RZ, UR14 ;  /* 0x0000000eff027e24 */ /* 0x000fe2000f8e00ff */
[----:B------:R-:W-:Y:S02]  /*0930*/  @UP0 UIADD3 UR6, UR15, UR6, URZ ;  /* 0x000000060f060290 */ /* 0x000fe4000fffe03f */
[----:B------:R-:W-:Y:S01]  /*0940*/  MOV R3, UR15 ;  /* 0x0000000f00037c02 */ /* 0x000fe20008000f00 */
[----:B------:R-:W-:Y:S01]  /*0950*/  @P0 IMAD.MOV.U32 R7, RZ, RZ, R2 ;  /* 0x000000ffff070224 */ /* 0x000fe200078e0002 */
[----:B------:R-:W-:Y:S01]  /*0960*/  MOV R4, UR4 ;  /* 0x0000000400047c02 */ /* 0x000fe20008000f00 */
[----:B------:R-:W-:Y:S02]  /*0970*/  IMAD.U32 R5, RZ, RZ, UR5 ;  /* 0x00000005ff057e24 */ /* 0x000fe4000f8e00ff */
[----:B------:R-:W-:-:S02]  /*0980*/  IMAD.U32 R2, RZ, RZ, UR4 ;  /* 0x00000004ff027e24 */ /* 0x000fc4000f8e00ff */
[----:B------:R-:W-:Y:S02]  /*0990*/  @P3 IMAD.U32 R6, RZ, RZ, UR6 ;  /* 0x00000006ff063e24 */ /* 0x000fe4000f8e00ff */
[----:B------:R-:W-:Y:S02]  /*09a0*/  @!P5 IMAD.MOV.U32 R6, RZ, RZ, R5 ;  /* 0x000000ffff06d224 */ /* 0x000fe400078e0005 */
[----:B------:R-:W-:Y:S02]  /*09b0*/  @!P4 IMAD.MOV.U32 R7, RZ, RZ, R2 ;  /* 0x000000ffff07c224 */ /* 0x000fe400078e0002 */
[----:B------:R-:W-:Y:S01]  /*09c0*/  IMAD.U32 R3, RZ, RZ, UR5 ;  /* 0x00000005ff037e24 */ /* 0x000fe2000f8e00ff */
[----:B------:R0:W-:Y:S04]  /*09d0*/  STL [R1+0x104], R6 ;  /* 0x0001040601007387 */ /* 0x0001e80000100800 */
[----:B------:R0:W-:Y:S01]  /*09e0*/  STL [R1+0x108], R7 ;  /* 0x0001080701007387 */ /* 0x0001e20000100800 */
[----:B------:R-:W-:Y:S05]  /*09f0*/  @!P2 BRA `(.L_x_5) ;  /* 0x00000000000ca947 */ /* 0x000fea0003800000 */
[----:B------:R-:W-:Y:S01]  /*0a00*/  UCGABAR_WAIT ;  /* 0x0000000000007dc7 */ /* 0x000fe20008000000 */
[----:B------:R-:W-:Y:S01]  /*0a10*/  CCTL.IVALL ;  /* 0x00000000ff00798f */ /* 0x000fe20002000000 */
[----:B------:R-:W-:Y:S05]  /*0a20*/  BRA `(.L_x_6) ;  /* 0x0000000000047947 */ /* 0x000fea0003800000 */
.L_x_5:
[----:B------:R-:W-:Y:S06]  /*0a30*/  BAR.SYNC.DEFER_BLOCKING 0x0 ;  /* 0x0000000000007b1d */ /* 0x000fec0000010000 */
.L_x_6:
[----:B------:R-:W-:Y:S05]  /*0a40*/  @!P1 BRA `(.L_x_7) ;  /* 0x0000017000949947 */ /* 0x000fea0003800000 */
[----:B------:R-:W-:-:S06]  /*0a50*/  UISETP.GT.U32.AND UP0, UPT, UR16, 0x1, UPT ;  /* 0x000000011000788c */ /* 0x000fcc000bf04070 */
[----:B------:R-:W-:-:S13]  /*0a60*/  PLOP3.LUT P0, PT, PT, PT, UP0, 0x80, 0x0 ;  /* 0x000000000000781c */ /* 0x000fda0003f0f008 */
[----:B------:R-:W-:Y:S05]  /*0a70*/  @P0 EXIT ;  /* 0x000000000000094d */ /* 0x000fea0003800000 */
[----:B------:R-:W-:Y:S01]  /*0a80*/  ULDC.64 UR4, c[0x0][0x650] ;  /* 0x0001940000047ab9 */ /* 0x000fe20000000a00 */
[----:B------:R-:W-:Y:S01]  /*0a90*/  UMOV UR40, 0xffffffff ;  /* 0xffffffff00287882 */ /* 0x000fe20000000000 */
[----:B------:R-:W-:Y:S01]  /*0aa0*/  ISETP.GE.U32.AND P0, PT, R7, UR4, PT ;  /* 0x0000000407007c0c */ /* 0x000fe2000bf06070 */
[----:B------:R-:W-:Y:S01]  /*0ab0*/  UMOV UR41, 0xffffffff ;  /* 0xffffffff00297882 */ /* 0x000fe20000000000 */
[----:B------:R-:W-:Y:S01]  /*0ac0*/  UMOV UR42, 0xffffffff ;  /* 0xffffffff002a7882 */ /* 0x000fe20000000000 */
[----:B------:R-:W-:Y:S02]  /*0ad0*/  PRMT R0, RZ, 0x7610, R0 ;  /* 0x00007610ff007816 */ /* 0x000fe40000000000 */
[----:B------:R-:W-:-:S13]  /*0ae0*/  ISETP.GE.U32.AND.EX P0, PT, R6, UR5, PT, P0 ;  /* 0x0000000506007c0c */ /* 0x000fda000bf06100 */
[----:B------:R-:W-:Y:S05]  /*0af0*/  @P0 BRA `(.L_x_8) ;  /* 0x0000000400480947 */ /* 0x000fea0003800000 */
[----:B------:R-:W-:Y:S01]  /*0b00*/  ULDC.64 UR16, c[0x0][0x628] ;  /* 0x00018a0000107ab9 */ /* 0x000fe20000000a00 */
[C---:B------:R-:W-:Y:S01]  /*0b10*/  R2UR UR19, R7.reuse ;  /* 0x00000000071372ca */ /* 0x040fe200000e0000 */
[----:B------:R-:W-:Y:S01]  /*0b20*/  ULDC UR18, c[0x0][0x630] ;  /* 0x00018c0000127ab9 */ /* 0x000fe20000000800 */
[----:B------:R-:W-:Y:S02]  /*0b30*/  ISETP.NE.U32.AND P0, PT, RZ, UR16, PT ;  /* 0x00000010ff007c0c */ /* 0x000fe4000bf05070 */
[----:B------:R-:W-:Y:S02]  /*0b40*/  R2UR UR4, R7 ;  /* 0x00000000070472ca */ /* 0x000fe400000e0000 */
[----:B------:R-:W-:Y:S02]  /*0b50*/  ISETP.NE.AND.EX P0, PT, RZ, UR17, PT, P0 ;  /* 0x00000011ff007c0c */ /* 0x000fe4000bf05300 */
[----:B------:R-:W-:-:S11]  /*0b60*/  R2UR UR5, R6 ;  /* 0x00000000060572ca */ /* 0x000fd600000e0000 */
[----:B------:R-:W-:Y:S05]  /*0b70*/  @!P0 BRA `(.L_x_9) ;  /* 0x0000000000308947 */ /* 0x000fea0003800000 */
[----:B------:R-:W-:Y:S01]  /*0b80*/  R2UR UR4, R7 ;  /* 0x00000000070472ca */ /* 0x000fe200000e0000 */
[----:B------:R-:W-:Y:S01]  /*0b90*/  ULDC UR9, c[0x0][0x634] ;  /* 0x00018d0000097ab9 */ /* 0x000fe20000000800 */
[----:B------:R-:W-:-:S11]  /*0ba0*/  R2UR UR13, R6 ;  /* 0x00000000060d72ca */ /* 0x000fd600000e0000 */
[----:B------:R-:W-:-:S04]  /*0bb0*/  UIADD3 UR9, UP0, UR4, UR9, URZ ;  /* 0x0000000904097290 */ /* 0x000fc8000ff1e03f */
[----:B------:R-:W-:-:S04]  /*0bc0*/  UIADD3.X UR13, URZ, UR13, URZ, UP0, !UPT ;  /* 0x0000000d3f0d7290 */ /* 0x000fc800087fe43f */
[----:B------:R-:W-:-:S04]  /*0bd0*/  UIMAD.WIDE.U32 UR4, UR13, UR16, URZ ;  /* 0x000000100d0472a5 */ /* 0x000fc8000f8e003f */
[----:B------:R-:W-:Y:S02]  /*0be0*/  UIMAD.WIDE.U32 UR6, UP0, UR9, UR17, UR4 ;  /* 0x00000011090672a5 */ /* 0x000fe4000f800004 */
[----:B------:R-:W-:Y:S02]  /*0bf0*/  UIMAD.WIDE.U32 UR4, UR9, UR16, URZ ;  /* 0x00000010090472a5 */ /* 0x000fe4000f8e003f */
[----:B------:R-:W-:Y:S02]  /*0c00*/  UIADD3.X UR15, URZ, URZ, URZ, UP0, !UPT ;  /* 0x0000003f3f0f7290 */ /* 0x000fe400087fe43f */
[----:B------:R-:W-:Y:S01]  /*0c10*/  UIADD3 URZ, UP0, UR5, UR6, URZ ;  /* 0x00000006053f7290 */ /* 0x000fe2000ff1e03f */
[----:B------:R-:W-:-:S03]  /*0c20*/  UMOV UR14, UR7 ;  /* 0x00000007000e7c82 */ /* 0x000fc60008000000 */
[----:B------:R-:W-:-:S12]  /*0c30*/  UIMAD.WIDE.U32.X UR4, UR13, UR17, UR14, UP0 ;  /* 0x000000110d0472a5 */ /* 0x000fd800080e040e */
.L_x_9:
[----:B------:R-:W-:Y:S01]  /*0c40*/  USHF.R.U64 UR42, UR4, UR18, UR5 ;  /* 0x00000012042a7299 */ /* 0x000fe20008001205 */
[----:B------:R-:W-:Y:S01]  /*0c50*/  R2UR UR7, R6 ;  /* 0x00000000060772ca */ /* 0x000fe200000e0000 */
[----:B------:R-:W-:Y:S02]  /*0c60*/  USHF.R.U32.HI UR4, URZ, UR18, UR5 ;  /* 0x000000123f047299 */ /* 0x000fe40008011605 */
[----:B------:R-:W-:Y:S01]  /*0c70*/  UIADD3 UR5, UP0, URZ, -UR42, URZ ;  /* 0x8000002a3f057290 */ /* 0x000fe2000ff1e03f */
[----:B------:R-:W-:Y:S01]  /*0c80*/  ULDC.64 UR14, c[0x0][0x620] ;  /* 0x00018800000e7ab9 */ /* 0x000fe20000000a00 */
[----:B------:R-:W-:Y:S02]  /*0c90*/  UMOV UR6, UR19 ;  /* 0x0000001300067c82 */ /* 0x000fe40008000000 */
[----:B------:R-:W-:Y:S01]  /*0ca0*/  UIADD3.X UR4, URZ, ~UR4, URZ, UP0, !UPT ;  /* 0x800000043f047290 */ /* 0x000fe200087fe43f */
[----:B------:R-:W-:Y:S01]  /*0cb0*/  ULDC UR9, c[0x0][0x618] ;  /* 0x0001860000097ab9 */ /* 0x000fe20000000800 */
[----:B------:R-:W-:-:S02]  /*0cc0*/  UIMAD UR12, UR11, UR12, UR10 ;  /* 0x0000000c0b0c72a4 */ /* 0x000fc4000f8e020a */
[----:B------:R-:W-:Y:S02]  /*0cd0*/  UIMAD UR4, UR4, UR14, URZ ;  /* 0x0000000e040472a4 */ /* 0x000fe4000f8e023f */
[----:B------:R-:W-:Y:S02]  /*0ce0*/  UIMAD.WIDE.U32 UR6, UR5, UR14, UR6 ;  /* 0x0000000e050672a5 */ /* 0x000fe4000f8e0006 */
[----:B------:R-:W-:Y:S01]  /*0cf0*/  UIMAD UR4, UR5, UR15, UR4 ;  /* 0x0000000f050472a4 */ /* 0x000fe2000f8e0204 */
[----:B------:R-:W-:Y:S01]  /*0d00*/  ULDC UR10, c[0x0][0x608] ;  /* 0x00018200000a7ab9 */ /* 0x000fe20000000800 */
[----:B------:R-:W-:Y:S02]  /*0d10*/  ULDC UR18, c[0x0][0x658] ;  /* 0x0001960000127ab9 */ /* 0x000fe40000000800 */
[----:B------:R-:W-:Y:S01]  /*0d20*/  UIADD3 UR7, UR7, UR4, URZ ;  /* 0x0000000407077290 */ /* 0x000fe2000fffe03f */
[----:B------:R-:W-:Y:S02]  /*0d30*/  UMOV UR11, 0xffffffff ;  /* 0xffffffff000b7882 */ /* 0x000fe40000000000 */
[----:B------:R-:W-:Y:S01]  /*0d40*/  ULDC.64 UR4, c[0x0][0x640] ;  /* 0x0001900000047ab9 */ /* 0x000fe20000000a00 */
[----:B------:R-:W-:Y:S01]  /*0d50*/  USHF.R.U64 UR16, UR6, UR9, UR7 ;  /* 0x0000000906107299 */ /* 0x000fe20008001207 */
[----:B------:R-:W-:Y:S01]  /*0d60*/  ISETP.NE.U32.AND P0, PT, RZ, UR4, PT ;  /* 0x00000004ff007c0c */ /* 0x000fe2000bf05070 */
[----:B------:R-:W-:-:S02]  /*0d70*/  USHF.R.U32.HI UR7, URZ, UR9, UR7 ;  /* 0x000000093f077299 */ /* 0x000fc40008011607 */
[----:B------:R-:W-:Y:S01]  /*0d80*/  USHF.L.U32 UR6, UR11, UR18, URZ ;  /* 0x000000120b067299 */ /* 0x000fe2000800063f */
[----:B------:R-:W-:Y:S01]  /*0d90*/  ISETP.NE.AND.EX P0, PT, RZ, UR5, PT, P0 ;  /* 0x00000005ff007c0c */ /* 0x000fe2000bf05300 */
[----:B------:R-:W-:Y:S02]  /*0da0*/  USHF.R.U64 UR22, UR16, UR10, UR7 ;  /* 0x0000000a10167299 */ /* 0x000fe40008001207 */
[----:B------:R-:W-:Y:S02]  /*0db0*/  USHF.R.U32.HI UR7, URZ, UR10, UR7 ;  /* 0x0000000a3f077299 */ /* 0x000fe40008011607 */
[----:B------:R-:W-:Y:S02]  /*0dc0*/  UISETP.NE.AND UP1, UPT, UR39, URZ, UPT ;  /* 0x0000003f2700728c */ /* 0x000fe4000bf25270 */
[----:B------:R-:W-:Y:S01]  /*0dd0*/  USHF.R.U64 UR23, UR22, UR18, UR7 ;  /* 0x0000001216177299 */ /* 0x000fe20008001207 */
[----:B------:R-:W-:Y:S01]  /*0de0*/  ULDC UR17, c[0x0][0x600] ;  /* 0x0001800000117ab9 */ /* 0x000fe20000000800 */
[----:B------:R-:W-:-:S02]  /*0df0*/  ULOP3.LUT UR13, URZ, UR6, URZ, 0x33, !UPT ;  /* 0x000000063f0d7292 */ /* 0x000fc4000f8e333f */
[----:B------:R-:W-:Y:S02]  /*0e00*/  UIADD3 UR15, UR17, -0x1, URZ ;  /* 0xffffffff110f7890 */ /* 0x000fe4000fffe03f */
[----:B------:R-:W-:Y:S02]  /*0e10*/  USEL UR12, UR8, UR12, !UP1 ;  /* 0x0000000c080c7287 */ /* 0x000fe4000c800000 */
[----:B------:R-:W-:Y:S01]  /*0e20*/  USHF.R.U32.HI UR7, URZ, UR18, UR7 ;  /* 0x000000123f077299 */ /* 0x000fe20008011607 */
[----:B------:R-:W-:Y:S01]  /*0e30*/  ULDC UR19, c[0x0][0x648] ;  /* 0x0001920000137ab9 */ /* 0x000fe20000000800 */
[----:B------:R-:W-:Y:S01]  /*0e40*/  ULDC UR20, c[0x0][0x638] ;  /* 0x00018e0000147ab9 */ /* 0x000fe20000000800 */
[----:B------:R-:W-:Y:S01]  /*0e50*/  UMOV UR21, 0x1 ;  /* 0x0000000100157882 */ /* 0x000fe20000000000 */
[----:B------:R-:W-:Y:S01]  /*0e60*/  UMOV UR6, UR23 ;  /* 0x0000001700067c82 */ /* 0x000fe20008000000 */
[----:B------:R-:W-:Y:S07]  /*0e70*/  @!P0 BRA `(.L_x_10) ;  /* 0x0000000000308947 */ /* 0x000fee0003800000 */
[----:B------:R-:W-:Y:S02]  /*0e80*/  ULDC UR10, c[0x0][0x64c] ;  /* 0x00019300000a7ab9 */ /* 0x000fe40000000800 */
        /* <DEDUP_REMOVED lines=8> */
[----:B------:R-:W-:-:S07]  /*0f10*/  UIMAD.WIDE.U32.X UR4, UR14, UR5, UR10, UP0 ;  /* 0x000000050e0472a5 */ /* 0x000fce00080e040a */
[----:B------:R-:W-:Y:S01]  /*0f20*/  UMOV UR6, UR4 ;  /* 0x0000000400067c82 */ /* 0x000fe20008000000 */
[----:B------:R-:W-:-:S05]  /*0f30*/  UMOV UR7, UR5 ;  /* 0x0000000500077c82 */ /* 0x000fca0008000000 */
.L_x_10:
[----:B------:R-:W-:Y:S01]  /*0f40*/  USHF.R.U64 UR5, UR6, UR19, UR7 ;  /* 0x0000001306057299 */ /* 0x000fe20008001207 */
[----:B------:R-:W-:Y:S01]  /*0f50*/  IMAD.MOV.U32 R0, RZ, RZ, 0x1 ;  /* 0x00000001ff007424 */ /* 0x000fe200078e00ff */
[----:B------:R-:W-:Y:S02]  /*0f60*/  USHF.L.U32 UR4, UR21, UR18, URZ ;  /* 0x0000001215047299 */ /* 0x000fe4000800063f */
[----:B------:R-:W-:Y:S02]  /*0f70*/  ULOP3.LUT UR13, UR22, UR13, URZ, 0xc0, !UPT ;  /* 0x0000000d160d7292 */ /* 0x000fe4000f8ec03f */
[----:B------:R-:W-:Y:S02]  /*0f80*/  UIADD3 UR6, -UR5, URZ, URZ ;  /* 0x0000003f05067290 */ /* 0x000fe4000fffe13f */
[----:B------:R-:W-:Y:S02]  /*0f90*/  UIMAD UR13, UR4, UR5, UR13 ;  /* 0x00000005040d72a4 */ /* 0x000fe4000f8e020d */
[----:B------:R-:W-:-:S02]  /*0fa0*/  ULOP3.LUT UR15, UR16, UR15, URZ, 0xc0, !UPT ;  /* 0x0000000f100f7292 */ /* 0x000fc4000f8ec03f */
[----:B------:R-:W-:Y:S01]  /*0fb0*/  UIMAD UR4, UR6, UR20, UR23 ;  /* 0x00000014060472a4 */ /* 0x000fe2000f8e0217 */
[----:B------:R-:W-:Y:S01]  /*0fc0*/  ULDC UR5, c[0x0][0x610] ;  /* 0x0001840000057ab9 */ /* 0x000fe20000000800 */
[----:B------:R-:W-:Y:S02]  /*0fd0*/  UISETP.NE.AND UP0, UPT, UR39, URZ, UPT ;  /* 0x0000003f2700728c */ /* 0x000fe4000bf05270 */
[----:B------:R-:W-:Y:S02]  /*0fe0*/  UIMAD UR12, UR13, UR5, UR12 ;  /* 0x000000050d0c72a4 */ /* 0x000fe4000f8e020c */
[----:B------:R-:W-:-:S04]  /*0ff0*/  UIMAD UR4, UR4, UR17, UR15 ;  /* 0x00000011040472a4 */ /* 0x000fc8000f8e020f */
[----:B------:R-:W-:Y:S02]  /*1000*/  USEL UR41, UR4, UR12, !UP0 ;  /* 0x0000000c04297287 */ /* 0x000fe4000c000000 */
[----:B------:R-:W-:-:S12]  /*1010*/  USEL UR40, UR12, UR4, !UP0 ;  /* 0x000000040c287287 */ /* 0x000fd8000c000000 */
.L_x_8:
[----:B------:R-:W-:-:S08]  /*1020*/  NOP ;  /* 0x0000000000007918 */ /* 0x000fd00000000000 */
[----:B------:R-:W1:Y:S02]  /*1030*/  USETMAXREG.TRY_ALLOC.CTAPOOL UP0, 0xf0 ;  /* 0x000000f0000079c8 */ /* 0x000e640008000600 */
[----:B-1----:R-:W-:-:S13]  /*1040*/  PLOP3.LUT P0, PT, PT, PT, UP0, 0x80, 0x0 ;  /* 0x000000000000781c */ /* 0x002fda0003f0f008 */
[----:B------:R-:W-:Y:S05]  /*1050*/  @!P0 BRA `(.L_x_8) ;  /* 0xfffffffc00f08947 */ /* 0x000fea000383ffff */
[----:B------:R-:W-:Y:S01]  /*1060*/  ULDC.64 UR4, c[0x0][0x598] ;  /* 0x0001660000047ab9 */ /* 0x000fe20000000a00 */
[----:B------:R-:W-:Y:S01]  /*1070*/  ULDC.64 UR44, c[0x0][0x208] ;  /* 0x00008200002c7ab9 */ /* 0x000fe20000000a00 */
[----:B------:R-:W-:-:S04]  /*1080*/  ISETP.NE.U32.AND P0, PT, RZ, UR4, PT ;  /* 0x00000004ff007c0c */ /* 0x000fc8000bf05070 */
[----:B------:R-:W-:-:S13]  /*1090*/  ISETP.NE.AND.EX P0, PT, RZ, UR5, PT, P0 ;  /* 0x00000005ff007c0c */ /* 0x000fda000bf05300 */
[----:B------:R-:W-:Y:S05]  /*10a0*/  @!P0 BRA `(.L_x_11) ;  /* 0x00000000001c8947 */ /* 0x000fea0003800000 */
[----:B------:R-:W1:Y:S02]  /*10b0*/  LDC.64 R2, c[0x0][0x598] ;  /* 0x00016600ff027b82 */ /* 0x000e640000000a00 */
[----:B-1----:R-:W2:Y:S02]  /*10c0*/  LDG.E.64 R2, desc[UR44][R2.64] ;  /* 0x0000002c02027981 */ /* 0x002ea4000c1e1b00 */
[----:B--2---:R-:W-:-:S04]  /*10d0*/  ISETP.NE.U32.AND P0, PT, R2, RZ, PT ;  /* 0x000000ff0200720c */ /* 0x004fc80003f05070 */
[----:B------:R-:W-:-:S13]  /*10e0*/  ISETP.NE.AND.EX P0, PT, R3, RZ, PT, P0 ;  /* 0x000000ff0300720c */ /* 0x000fda0003f05300 */
[----:B------:R-:W-:Y:S05]  /*10f0*/  @!P0 BRA `(.L_x_11) ;  /* 0x0000000000088947 */ /* 0x000fea0003800000 */
[----:B------:R1:W5:Y:S01]  /*1100*/  LD.E R2, desc[UR44][R2.64] ;  /* 0x0000002c02027980 */ /* 0x000362000c101900 */
[----:B------:R-:W-:Y:S05]  /*1110*/  BRA `(.L_x_12) ;  /* 0x0000000000247947 */ /* 0x000fea0003800000 */
.L_x_11:
[----:B------:R-:W-:Y:S02]  /*1120*/  ULDC.64 UR4, c[0x0][0x588] ;  /* 0x0001620000047ab9 */ /* 0x000fe40000000a00 */
[----:B------:R-:W-:-:S04]  /*1130*/  ISETP.NE.U32.AND P0, PT, RZ, UR4, PT ;  /* 0x00000004ff007c0c */ /* 0x000fc8000bf05070 */
[----:B------:R-:W-:-:S13]  /*1140*/  ISETP.NE.AND.EX P0, PT, RZ, UR5, PT, P0 ;  /* 0x00000005ff007c0c */ /* 0x000fda000bf05300 */
[----:B------:R-:W-:Y:S05]  /*1150*/  @!P0 BRA `(.L_x_13) ;  /* 0x00000000000c8947 */ /* 0x000fea0003800000 */
[----:B------:R-:W1:Y:S02]  /*1160*/  LDC.64 R2, c[0x0][0x588] ;  /* 0x00016200ff027b82 */ /* 0x000e640000000a00 */
[----:B-1----:R2:W5:Y:S01]  /*1170*/  LDG.E R2, desc[UR44][R2.64] ;  /* 0x0000002c02027981 */ /* 0x002562000c1e1900 */
[----:B------:R-:W-:Y:S05]  /*1180*/  BRA `(.L_x_12) ;  /* 0x0000000000087947 */ /* 0x000fea0003800000 */
.L_x_13:
[----:B------:R-:W-:Y:S02]  /*1190*/  ULDC UR4, c[0x0][0x580] ;  /* 0x0001600000047ab9 */ /* 0x000fe40000000800 */
[----:B------:R-:W-:-:S07]  /*11a0*/  MOV R2, UR4 ;  /* 0x0000000400027c02 */ /* 0x000fce0008000f00 */
.L_x_12:
[----:B------:R-:W-:Y:S02]  /*11b0*/  ULDC.64 UR4, c[0x0][0x5a0] ;  /* 0x0001680000047ab9 */ /* 0x000fe40000000a00 */
[----:B------:R-:W-:-:S04]  /*11c0*/  ISETP.NE.U32.AND P0, PT, RZ, UR4, PT ;  /* 0x00000004ff007c0c */ /* 0x000fc8000bf05070 */
[----:B------:R-:W-:-:S13]  /*11d0*/  ISETP.NE.AND.EX P0, PT, RZ, UR5, PT, P0 ;  /* 0x00000005ff007c0c */ /* 0x000fda000bf05300 */
[----:B------:R-:W-:Y:S05]  /*11e0*/  @!P0 BRA `(.L_x_14) ;  /* 0x00000000001c8947 */ /* 0x000fea0003800000 */
[----:B------:R-:W3:Y:S02]  /*11f0*/  LDC.64 R4, c[0x0][0x5a0] ;  /* 0x00016800ff047b82 */ /* 0x000ee40000000a00 */
[----:B---3--:R-:W3:Y:S02]  /*1200*/  LDG.E.64 R4, desc[UR44][R4.64] ;  /* 0x0000002c04047981 */ /* 0x008ee4000c1e1b00 */
[----:B---3--:R-:W-:-:S04]  /*1210*/  ISETP.NE.U32.AND P0, PT, R4, RZ, PT ;  /* 0x000000ff0400720c */ /* 0x008fc80003f05070 */
[----:B------:R-:W-:-:S13]  /*1220*/  ISETP.NE.AND.EX P0, PT, R5, RZ, PT, P0 ;  /* 0x000000ff0500720c */ /* 0x000fda0003f05300 */
[----:B------:R-:W-:Y:S05]  /*1230*/  @!P0 BRA `(.L_x_14) ;  /* 0x0000000000088947 */ /* 0x000fea0003800000 */
[----:B------:R3:W5:Y:S01]  /*1240*/  LD.E R16, desc[UR44][R4.64] ;  /* 0x0000002c04107980 */ /* 0x000762000c101900 */
[----:B------:R-:W-:Y:S05]  /*1250*/  BRA `(.L_x_15) ;  /* 0x0000000000247947 */ /* 0x000fea0003800000 */
.L_x_14:
[----:B------:R-:W-:Y:S02]  /*1260*/  ULDC.64 UR4, c[0x0][0x590] ;  /* 0x0001640000047ab9 */ /* 0x000fe40000000a00 */
[----:B------:R-:W-:-:S04]  /*1270*/  ISETP.NE.U32.AND P0, PT, RZ, UR4, PT ;  /* 0x00000004ff007c0c */ /* 0x000fc8000bf05070 */
[----:B------:R-:W-:-:S13]  /*1280*/  ISETP.NE.AND.EX P0, PT, RZ, UR5, PT, P0 ;  /* 0x00000005ff007c0c */ /* 0x000fda000bf05300 */
[----:B------:R-:W-:Y:S05]  /*1290*/  @!P0 BRA `(.L_x_16) ;  /* 0x00000000000c8947 */ /* 0x000fea0003800000 */
[----:B------:R-:W3:Y:S02]  /*12a0*/  LDC.64 R4, c[0x0][0x590] ;  /* 0x00016400ff047b82 */ /* 0x000ee40000000a00 */
[----:B---3--:R4:W5:Y:S01]  /*12b0*/  LDG.E R16, desc[UR44][R4.64] ;  /* 0x0000002c04107981 */ /* 0x008962000c1e1900 */
[----:B------:R-:W-:Y:S05]  /*12c0*/  BRA `(.L_x_15) ;  /* 0x0000000000087947 */ /* 0x000fea0003800000 */
.L_x_16:
[----:B------:R-:W-:Y:S02]  /*12d0*/  ULDC UR4, c[0x0][0x584] ;  /* 0x0001610000047ab9 */ /* 0x000fe40000000800 */
[----:B------:R-:W-:-:S07]  /*12e0*/  IMAD.U32 R16, RZ, RZ, UR4 ;  /* 0x00000004ff107e24 */ /* 0x000fce000f8e00ff */
.L_x_15:
[----:B------:R-:W-:-:S13]  /*12f0*/  LOP3.LUT P0, RZ, R0, 0xff, RZ, 0xc0, !PT ;  /* 0x000000ff00ff7812 */ /* 0x000fda000780c0ff */
[----:B------:R-:W-:Y:S05]  /*1300*/  @!P0 EXIT ;  /* 0x000000000000894d */ /* 0x000fea0003800000 */
[----:B------:R-:W-:Y:S01]  /*1310*/  ULDC UR4, c[0x0][0x28c] ;  /* 0x0000a30000047ab9 */ /* 0x000fe20000000800 */
[----:B------:R-:W-:Y:S01]  /*1320*/  UMOV UR36, URZ ;  /* 0x0000003f00247c82 */ /* 0x000fe20008000000 */
[----:B------:R-:W-:Y:S01]  /*1330*/  UIADD3 UR4, UR4, 0x3f, URZ ;  /* 0x0000003f04047890 */ /* 0x000fe2000fffe03f */
[----:B------:R-:W-:-:S03]  /*1340*/  UMOV UR37, URZ ;  /* 0x0000003f00257c82 */ /* 0x000fc60008000000 */
[----:B------:R-:W-:-:S04]  /*1350*/  USHF.R.S32.HI UR5, URZ, 0x1f, UR4 ;  /* 0x0000001f3f057899 */ /* 0x000fc80008011404 */
[----:B------:R-:W-:-:S04]  /*1360*/  ULEA.HI UR5, UR5, UR4, URZ, 0x6 ;  /* 0x0000000405057291 */ /* 0x000fc8000f8f303f */
[----:B------:R-:W-:-:S12]  /*1370*/  USHF.R.S32.HI UR43, URZ, 0x6, UR5 ;  /* 0x000000063f2b7899 */ /* 0x000fd80008011405 */
.L_x_540:
[----:B------:R-:W0:Y:S01]  /*1380*/  S2R R0, SR_TID.X ;  /* 0x0000000000007919 */ /* 0x000e220000002100 */
[----:B------:R-:W1:Y:S01]  /*1390*/  S2UR UR7, SR_CgaCtaId ;  /* 0x00000000000779c3 */ /* 0x000e620000008800 */
[----:B------:R-:W-:Y:S02]  /*13a0*/  UMOV UR6, 0x400 ;  /* 0x0000040000067882 */ /* 0x000fe40000000000 */
[----:B-1----:R-:W-:Y:S01]  /*13b0*/  ULEA UR6, UR7, UR6, 0x18 ;  /* 0x0000000607067291 */ /* 0x002fe2000f8ec03f */
[----:B0-----:R-:W-:-:S04]  /*13c0*/  LOP3.LUT R0, R0, 0x80, RZ, 0xc0, !PT ;  /* 0x0000008000007812 */ /* 0x001fc800078ec0ff */
[----:B------:R-:W-:-:S06]  /*13d0*/  SHF.R.U32.HI R0, RZ, 0x7, R0 ;  /* 0x00000007ff007819 */ /* 0x000fcc0000011600 */
[----:B------:R-:W0:Y:S02]  /*13e0*/  SHFL.IDX PT, R0, R0, RZ, 0x1f ;  /* 0x00001fff00007589 */ /* 0x000e2400000e0000 */
[----:B0-----:R-:W-:-:S13]  /*13f0*/  R2UR UR4, R0 ;  /* 0x00000000000472ca */ /* 0x001fda00000e0000 */
[----:B------:R-:W-:-:S04]  /*1400*/  ULEA.HI UR5, UR4, UR4, URZ, 0x1 ;  /* 0x0000000404057291 */ /* 0x000fc8000f8f083f */
[----:B------:R-:W-:-:S04]  /*1410*/  ULOP3.LUT UR5, UR5, 0x7fffe, URZ, 0xc0, !UPT ;  /* 0x0007fffe05057892 */ /* 0x000fc8000f8ec03f */
[----:B------:R-:W-:-:S03]  /*1420*/  UIADD3 UR5, UR4, -UR5, URZ ;  /* 0x8000000504057290 */ /* 0x000fc6000fffe03f */
[----:B------:R-:W-:Y:S01]  /*1430*/  ULDC UR4, c[0x0][0x28c] ;  /* 0x0000a30000047ab9 */ /* 0x000fe20000000800 */
[----:B------:R-:W-:Y:S01]  /*1440*/  ULEA UR5, UR5, UR6, 0xd ;  /* 0x0000000605057291 */ /* 0x000fe2000f8e683f */
[----:B------:R-:W-:-:S03]  /*1450*/  ISETP.LT.AND P0, PT, RZ, UR4, PT ;  /* 0x00000004ff007c0c */ /* 0x000fc6000bf01270 */
[----:B------:R-:W-:-:S04]  /*1460*/  UIADD3 UR5, UR5, 0x100, URZ ;  /* 0x0000010005057890 */ /* 0x000fc8000fffe03f */
[----:B------:R-:W-:-:S04]  /*1470*/  USHF.R.U32.HI UR5, URZ, 0x4, UR5 ;  /* 0x000000043f057899 */ /* 0x000fc80008011605 */
[----:B------:R-:W-:Y:S02]  /*1480*/  ULOP3.LUT UR46, UR5, 0x3fff, URZ, 0xc0, !UPT ;  /* 0x00003fff052e7892 */ /* 0x000fe4000f8ec03f */
[----:B---3--:R-:W-:Y:S10]  /*1490*/  @P0 BRA `(.L_x_17) ;  /* 0x0000000000400947 */ /* 0x008ff40003800000 */
[----:B------:R-:W-:Y:S01]  /*14a0*/  MOV R0, 0x0 ;  /* 0x0000000000007802 */ /* 0x000fe20000000f00 */
[----:B------:R-:W-:Y:S01]  /*14b0*/  ULDC.64 UR4, c[0x4][0x68] ;  /* 0x01001a0000047ab9 */ /* 0x000fe20000000a00 */
[----:B------:R-:W-:Y:S01]  /*14c0*/  ULDC.64 UR6, c[0x4][0x8] ;  /* 0x0100020000067ab9 */ /* 0x000fe20000000a00 */
[----:B---34-:R-:W-:Y:S01]  /*14d0*/  IMAD.U32 R4, RZ, RZ, UR4 ;  /* 0x00000004ff047e24 */ /* 0x018fe2000f8e00ff */
[----:B------:R0:W1:Y:S01]  /*14e0*/  LDC.64 R14, c[0x4][R0] ;  /* 0x01000000000e7b82 */ /* 0x0000620000000a00 */
[----:B------:R-:W-:Y:S01]  /*14f0*/  IMAD.U32 R5, RZ, RZ, UR5 ;  /* 0x00000005ff057e24 */ /* 0x000fe2000f8e00ff */
[----:B------:R-:W-:Y:S01]  /*1500*/  ULDC.64 UR4, c[0x4][0x70] ;  /* 0x01001c0000047ab9 */ /* 0x000fe20000000a00 */
[----:B------:R-:W-:Y:S01]  /*1510*/  IMAD.U32 R10, RZ, RZ, UR6 ;  /* 0x00000006ff0a7e24 */ /* 0x000fe2000f8e00ff */
[----:B------:R-:W-:Y:S01]  /*1520*/  MOV R7, UR5 ;  /* 0x0000000500077c02 */ /* 0x000fe20008000f00 */
[----:B------:R-:W-:Y:S01]  /*1530*/  IMAD.U32 R6, RZ, RZ, UR4 ;  /* 0x00000004ff067e24 */ /* 0x000fe2000f8e00ff */
[----:B------:R-:W-:Y:S01]  /*1540*/  MOV R13, RZ ;  /* 0x000000ff000d7202 */ /* 0x000fe20000000f00 */
[----:B------:R-:W-:-:S02]  /*1550*/  IMAD.U32 R11, RZ, RZ, UR7 ;  /* 0x00000007ff0b7e24 */ /* 0x000fc4000f8e00ff */
[----:B------:R-:W-:Y:S02]  /*1560*/  IMAD.MOV.U32 R8, RZ, RZ, 0x1e1 ;  /* 0x000001e1ff087424 */ /* 0x000fe400078e00ff */
[----:B0-----:R-:W-:-:S07]  /*1570*/  IMAD.MOV.U32 R12, RZ, RZ, 0x1 ;  /* 0x00000001ff0c7424 */ /* 0x001fce00078e00ff */
[----:B------:R-:W-:-:S07]  /*1580*/  LEPC R20, `(.L_x_17) ;  /* 0x000000001014794e */ /* 0x000fce0000000000 */
[----:B-12--5:R-:W-:Y:S05]  /*1590*/  CALL.ABS.NOINC R14 ;  /* 0x000000000e007343 */ /* 0x026fea0003c00000 */
.L_x_17:
[----:B------:R-:W-:-:S06]  /*15a0*/  ULOP3.LUT UR4, UR38, 0x1, URZ, 0xfc, !UPT ;  /* 0x0000000126047892 */ /* 0x000fcc000f8efc3f */
[----:B------:R-:W-:-:S05]  /*15b0*/  IMAD.U32 R0, RZ, RZ, UR4 ;  /* 0x00000004ff007e24 */ /* 0x000fca000f8e00ff */
[----:B------:R-:W-:-:S13]  /*15c0*/  ISETP.NE.AND P0, PT, R0, 0x3, PT ;  /* 0x000000030000780c */ /* 0x000fda0003f05270 */
[----:B------:R-:W-:Y:S05]  /*15d0*/  @!P0 BRA `(.L_x_18) ;  /* 0x0000000000048947 */ /* 0x000fea0003800000 */
[----:B------:R-:W-:Y:S01]  /*15e0*/  BPT.TRAP 0x1 ;  /* 0x000000040000795c */ /* 0x000fe20000300000 */
.L_x_18:
[----:B------:R-:W0:Y:S01]  /*15f0*/  S2UR UR5, SR_CgaCtaId ;  /* 0x00000000000579c3 */ /* 0x000e220000008800 */
[----:B------:R-:W-:Y:S01]  /*1600*/  UMOV UR4, 0x400 ;  /* 0x0000040000047882 */ /* 0x000fe20000000000 */
[----:B---34-:R-:W-:Y:S02]  /*1610*/  IMAD.U32 R5, RZ, RZ, UR37 ;  /* 0x00000025ff057e24 */ /* 0x018fe4000f8e00ff */
[----:B--2---:R-:W-:-:S05]  /*1620*/  IMAD.U32 R3, RZ, RZ, UR36 ;  /* 0x00000024ff037e24 */ /* 0x004fca000f8e00ff */
[----:B------:R-:W-:Y:S01]  /*1630*/  SHF.L.U32 R3, R3, 0x1f, RZ ;  /* 0x0000001f03037819 */ /* 0x000fe200000006ff */
[----:B0-----:R-:W-:-:S06]  /*1640*/  ULEA UR4, UR5, UR4, 0x18 ;  /* 0x0000000405047291 */ /* 0x001fcc000f8ec03f */
[----:B------:R-:W-:-:S05]  /*1650*/  IMAD.U32 R0, RZ, RZ, UR4 ;  /* 0x00000004ff007e24 */ /* 0x000fca000f8e00ff */
[----:B------:R-:W-:-:S04]  /*1660*/  LEA R4, R5, R0, 0x3 ;  /* 0x0000000005047211 */ /* 0x000fc800078e18ff */
[----:B------:R0:W1:Y:S01]  /*1670*/  SYNCS.PHASECHK.TRANS64.TRYWAIT P1, [R4+URZ], R3 ;  /* 0x00000003040075a7 */ /* 0x000062000802017f */
[----:B------:R-:W-:Y:S05]  /*1680*/  @!P0 BRA `(.L_x_19) ;  /* 0x0000000000048947 */ /* 0x000fea0003800000 */
[----:B------:R-:W-:Y:S01]  /*1690*/  BPT.TRAP 0x1 ;  /* 0x000000040000795c */ /* 0x000fe20000300000 */
.L_x_19:
[----:B-1----:R-:W-:Y:S05]  /*16a0*/  @P1 BRA `(.L_x_20) ;  /* 0x0000000000081947 */ /* 0x002fea0003800000 */
[----:B------:R-:W1:Y:S02]  /*16b0*/  SYNCS.PHASECHK.TRANS64.TRYWAIT P1, [R4+URZ], R3 ;  /* 0x00000003040075a7 */ /* 0x000e64000802017f */
[----:B-1----:R-:W-:Y:S05]  /*16c0*/  @!P1 BRA `(.L_x_21) ;  /* 0x0000017800f89947 */ /* 0x002fea0003800000 */
.L_x_20:
[----:B------:R-:W-:-:S04]  /*16d0*/  UISETP.LT.AND UP0, UPT, UR43, 0x1, UPT ;  /* 0x000000012b00788c */ /* 0x000fc8000bf01270 */
[----:B------:R-:W-:-:S06]  /*16e0*/  USEL UR4, UR43, 0x1, UP0 ;  /* 0x000000012b047887 */ /* 0x000fcc0008000000 */
[----:B01----:R-:W-:Y:S01]  /*16f0*/  IMAD.U32 R3, RZ, RZ, UR4 ;  /* 0x00000004ff037e24 */ /* 0x003fe2000f8e00ff */
[----:B------:R-:W-:Y:S05]  /*1700*/  WARPSYNC.ALL ;  /* 0x0000000000007948 */ /* 0x000fea0003800000 */
[----:B------:R-:W-:-:S04]  /*1710*/  IADD3 R3, -R3, UR43, RZ ;  /* 0x0000002b03037c10 */ /* 0x000fc8000fffe1ff */
[----:B------:R-:W-:Y:S02]  /*1720*/  ISETP.GE.AND P1, PT, R3, 0x1, PT ;  /* 0x000000010300780c */ /* 0x000fe40003f26270 */
[----:B------:R-:W-:Y:S01]  /*1730*/  R2UR UR4, R0 ;  /* 0x00000000000472ca */ /* 0x000fe200000e0000 */
[----:B------:R-:W-:Y:S01]  /*1740*/  WARPGROUP.ARRIVE ;  /* 0x00000000000079c5 */ /* 0x000fe20000000000 */
[----:B------:R-:W-:Y:S01]  /*1750*/  UMOV UR9, 0x40000040 ;  /* 0x4000004000097882 */ /* 0x000fe20000000000 */
[----:B------:R-:W-:Y:S01]  /*1760*/  UMOV UR11, 0x40000040 ;  /* 0x40000040000b7882 */ /* 0x000fe20000000000 */
[----:B------:R-:W-:Y:S01]  /*1770*/  UMOV UR13, 0x40000040 ;  /* 0x40000040000d7882 */ /* 0x000fe20000000000 */
[----:B------:R-:W-:Y:S01]  /*1780*/  UMOV UR15, UR11 ;  /* 0x0000000b000f7c82 */ /* 0x000fe20008000000 */
[----:B------:R-:W-:Y:S04]  /*1790*/  STL [R1+0x1cc], R17 ;  /* 0x0001cc1101007387 */ /* 0x000fe80000100800 */
[----:B-----5:R0:W-:Y:S03]  /*17a0*/  STL [R1+0x1c8], R16 ;  /* 0x0001c81001007387 */ /* 0x0201e60000100800 */
[----:B------:R-:W-:Y:S01]  /*17b0*/  UIADD3 UR4, UR4, 0x20100, URZ ;  /* 0x0002010004047890 */ /* 0x000fe2000fffe03f */
[----:B------:R-:W-:Y:S03]  /*17c0*/  STL [R1+0x1c4], R3 ;  /* 0x0001c40301007387 */ /* 0x000fe60000100800 */
[----:B------:R-:W-:Y:S01]  /*17d0*/  USHF.R.U32.HI UR4, URZ, 0x4, UR4 ;  /* 0x000000043f047899 */ /* 0x000fe20008011604 */
[----:B------:R-:W-:Y:S03]  /*17e0*/  STL [R1+0x1c0], R2 ;  /* 0x0001c00201007387 */ /* 0x000fe60000100800 */
[----:B------:R-:W-:Y:S01]  /*17f0*/  ULOP3.LUT UR5, UR4, 0x3fff, URZ, 0xc0, !UPT ;  /* 0x00003fff04057892 */ /* 0x000fe2000f8ec03f */
[----:B------:R1:W-:Y:S01]  /*1800*/  STL [R1+0x1d0], R0 ;  /* 0x0001d00001007387 */ /* 0x0003e20000100800 */
[----:B------:R-:W-:-:S02]  /*1810*/  ULOP3.LUT UR4, UR46, 0x10000, URZ, 0xfc, !UPT ;  /* 0x000100002e047892 */ /* 0x000fc4000f8efc3f */
[----:B------:R-:W-:Y:S02]  /*1820*/  ULOP3.LUT UR5, UR5, 0x10000, URZ, 0xfc, !UPT ;  /* 0x0001000005057892 */ /* 0x000fe4000f8efc3f */
[----:B------:R-:W-:Y:S02]  /*1830*/  ULEA UR8, UR37, UR4, 0xc ;  /* 0x0000000425087291 */ /* 0x000fe4000f8e603f */
[----:B------:R-:W-:Y:S02]  /*1840*/  ULEA UR6, UR37, UR5, 0xa ;  /* 0x0000000525067291 */ /* 0x000fe4000f8e503f */
[----:B------:R-:W-:-:S05]  /*1850*/  UIADD3 UR12, UR8, 0x400, URZ ;  /* 0x00000400080c7890 */ /* 0x000fca000fffe03f */
[----:B------:R-:W-:Y:S02]  /*1860*/  UMOV UR10, UR6 ;  /* 0x00000006000a7c82 */ /* 0x000fe40008000000 */
[----:B------:R-:W-:Y:S01]  /*1870*/  HGMMA.64x128x16.F32.BF16 R68, gdesc[UR8], RZ, !UPT, gsb0 ;  /* 0x01e00000084479f0 */ /* 0x000fe2000c0018ff */
[----:B------:R-:W-:Y:S02]  /*1880*/  UMOV UR14, UR10 ;  /* 0x0000000a000e7c82 */ /* 0x000fe40008000000 */
[----:B------:R-:W-:Y:S02]  /*1890*/  WARPGROUP.DEPBAR.LE gsb0, 0x0 ;  /* 0x00008000000079c5 */ /* 0x000fe40000010000 */
[----:B------:R-:W-:Y:S01]  /*18a0*/  WARPGROUP.ARRIVE ;  /* 0x00000000000079c5 */ /* 0x000fe20000000000 */
[----:B------:R-:W-:Y:S01]  /*18b0*/  IMAD.MOV.U32 R44, RZ, RZ, R88 ;  /* 0x000000ffff2c7224 */ /* 0x000fe200078e0058 */
[----:B------:R-:W-:Y:S01]  /*18c0*/  MOV R41, R91 ;  /* 0x0000005b00297202 */ /* 0x000fe20000000f00 */
[----:B------:R-:W-:Y:S01]  /*18d0*/  IMAD.MOV.U32 R43, RZ, RZ, R89 ;  /* 0x000000ffff2b7224 */ /* 0x000fe200078e0059 */
[----:B------:R-:W-:Y:S01]  /*18e0*/  MOV R36, R96 ;  /* 0x0000006000247202 */ /* 0x000fe20000000f00 */
[----:B------:R-:W-:-:S02]  /*18f0*/  IMAD.MOV.U32 R42, RZ, RZ, R90 ;  /* 0x000000ffff2a7224 */ /* 0x000fc400078e005a */
[----:B------:R-:W-:Y:S01]  /*1900*/  HGMMA.64x128x16.F32.BF16 R152, gdesc[UR12], RZ, !UPT, gsb0 ;  /* 0x01e000000c9879f0 */ /* 0x000fe2000c0018ff */
[----:B------:R-:W-:Y:S01]  /*1910*/  UIADD3 UR12, UR8, 0x800, URZ ;  /* 0x00000800080c7890 */ /* 0x000fe2000fffe03f */
[----:B------:R-:W-:Y:S01]  /*1920*/  IMAD.MOV.U32 R40, RZ, RZ, R92 ;  /* 0x000000ffff287224 */ /* 0x000fe200078e005c */
[----:B------:R-:W-:Y:S01]  /*1930*/  MOV R31, R101 ;  /* 0x00000065001f7202 */ /* 0x000fe20000000f00 */
[----:B------:R-:W-:Y:S01]  /*1940*/  IMAD.MOV.U32 R39, RZ, RZ, R93 ;  /* 0x000000ffff277224 */ /* 0x000fe200078e005d */
[----:B------:R-:W-:Y:S01]  /*1950*/  MOV R26, R106 ;  /* 0x0000006a001a7202 */ /* 0x000fe20000000f00 */
[----:B------:R-:W-:Y:S01]  /*1960*/  IMAD.MOV.U32 R38, RZ, RZ, R94 ;  /* 0x000000ffff267224 */ /* 0x000fe200078e005e */
[----:B------:R-:W-:Y:S01]  /*1970*/  MOV R21, R111 ;  /* 0x0000006f00157202 */ /* 0x000fe20000000f00 */
[----:B------:R-:W-:Y:S01]  /*1980*/  IMAD.MOV.U32 R37, RZ, RZ, R95 ;  /* 0x000000ffff257224 */ /* 0x000fe200078e005f */
[----:B0-----:R-:W-:Y:S01]  /*1990*/  MOV R16, R116 ;  /* 0x0000007400107202 */ /* 0x001fe20000000f00 */
[----:B------:R-:W-:Y:S01]  /*19a0*/  IMAD.MOV.U32 R35, RZ, RZ, R97 ;  /* 0x000000ffff237224 */ /* 0x000fe200078e0061 */
[----:B------:R-:W-:Y:S01]  /*19b0*/  MOV R11, R121 ;  /* 0x00000079000b7202 */ /* 0x000fe20000000f00 */
[----:B------:R-:W-:Y:S01]  /*19c0*/  IMAD.MOV.U32 R34, RZ, RZ, R98 ;  /* 0x000000ffff227224 */ /* 0x000fe200078e0062 */
[----:B------:R-:W-:Y:S01]  /*19d0*/  MOV R6, R126 ;  /* 0x0000007e00067202 */ /* 0x000fe20000000f00 */
[----:B------:R-:W-:Y:S01]  /*19e0*/  IMAD.MOV.U32 R33, RZ, RZ, R99 ;  /* 0x000000ffff217224 */ /* 0x000fe200078e0063 */
[----:B-1----:R-:W-:Y:S01]  /*19f0*/  MOV R0, R131 ;  /* 0x0000008300007202 */ /* 0x002fe20000000f00 */
[----:B------:R-:W-:Y:S01]  /*1a00*/  IMAD.MOV.U32 R32, RZ, RZ, R100 ;  /* 0x000000ffff207224 */ /* 0x000fe200078e0064 */
[----:B------:R-:W-:Y:S01]  /*1a10*/  UMOV UR14, UR10 ;  /* 0x0000000a000e7c82 */ /* 0x000fe20008000000 */
[----:B------:R-:W-:Y:S01]  /*1a20*/  IMAD.MOV.U32 R30, RZ, RZ, R102 ;  /* 0x000000ffff1e7224 */ /* 0x000fe200078e0066 */
[----:B------:R-:W-:Y:S01]  /*1a30*/  UMOV UR15, UR11 ;  /* 0x0000000b000f7c82 */ /* 0x000fe20008000000 */
[----:B------:R-:W-:Y:S01]  /*1a40*/  IMAD.MOV.U32 R29, RZ, RZ, R103 ;  /* 0x000000ffff1d7224 */ /* 0x000fe200078e0067 */
[----:B------:R-:W-:Y:S01]  /*1a50*/  UMOV UR13, 0x40000040 ;  /* 0x40000040000d7882 */ /* 0x000fe20000000000 */
[----:B------:R-:W-:Y:S01]  /*1a60*/  IMAD.MOV.U32 R28, RZ, RZ, R104 ;  /* 0x000000ffff1c7224 */ /* 0x000fe200078e0068 */
[----:B------:R-:W-:Y:S01]  /*1a70*/  MOV R61, R71 ;  /* 0x00000047003d7202 */ /* 0x000fe20000000f00 */
[----:B------:R-:W-:Y:S01]  /*1a80*/  IMAD.MOV.U32 R27, RZ, RZ, R105 ;  /* 0x000000ffff1b7224 */ /* 0x000fe200078e0069 */
[----:B------:R-:W-:Y:S01]  /*1a90*/  MOV R56, R76 ;  /* 0x0000004c00387202 */ /* 0x000fe20000000f00 */
[----:B------:R-:W-:Y:S01]  /*1aa0*/  IMAD.MOV.U32 R25, RZ, RZ, R107 ;  /* 0x000000ffff197224 */ /* 0x000fe200078e006b */
[----:B------:R-:W-:Y:S01]  /*1ab0*/  MOV R51, R81 ;  /* 0x0000005100337202 */ /* 0x000fe20000000f00 */
[----:B------:R-:W-:Y:S01]  /*1ac0*/  IMAD.MOV.U32 R24, RZ, RZ, R108 ;  /* 0x000000ffff187224 */ /* 0x000fe200078e006c */
[----:B------:R-:W-:Y:S01]  /*1ad0*/  MOV R46, R86 ;  /* 0x00000056002e7202 */ /* 0x000fe20000000f00 */
[----:B------:R-:W-:-:S02]  /*1ae0*/  IMAD.MOV.U32 R23, RZ, RZ, R109 ;  /* 0x000000ffff177224 */ /* 0x000fc400078e006d */
[----:B------:R-:W-:Y:S02]  /*1af0*/  IMAD.MOV.U32 R22, RZ, RZ, R110 ;  /* 0x000000ffff167224 */ /* 0x000fe400078e006e */
[----:B------:R-:W-:Y:S02]  /*1b00*/  IMAD.MOV.U32 R20, RZ, RZ, R112 ;  /* 0x000000ffff147224 */ /* 0x000fe400078e0070 */
[----:B------:R-:W-:Y:S02]  /*1b10*/  IMAD.MOV.U32 R19, RZ, RZ, R113 ;  /* 0x000000ffff137224 */ /* 0x000fe400078e0071 */
[----:B------:R-:W-:Y:S01]  /*1b20*/  IMAD.MOV.U32 R18, RZ, RZ, R114 ;  /* 0x000000ffff127224 */ /* 0x000fe200078e0072 */
[----:B------:R-:W-:Y:S01]  /*1b30*/  MOV R216, R20 ;  /* 0x0000001400d87202 */ /* 0x000fe20000000f00 */
[----:B------:R-:W-:Y:S02]  /*1b40*/  IMAD.MOV.U32 R17, RZ, RZ, R115 ;  /* 0x000000ffff117224 */ /* 0x000fe400078e0073 */
[----:B------:R-:W-:-:S02]  /*1b50*/  IMAD.MOV.U32 R15, RZ, RZ, R117 ;  /* 0x000000ffff0f7224 */ /* 0x000fc400078e0075 */
[----:B------:R-:W-:Y:S02]  /*1b60*/  IMAD.MOV.U32 R14, RZ, RZ, R118 ;  /* 0x000000ffff0e7224 */ /* 0x000fe400078e0076 */
[----:B------:R-:W-:Y:S01]  /*1b70*/  IMAD.MOV.U32 R13, RZ, RZ, R119 ;  /* 0x000000ffff0d7224 */ /* 0x000fe200078e0077 */
[----:B------:R-:W-:Y:S01]  /*1b80*/  MOV R221, R15 ;  /* 0x0000000f00dd7202 */ /* 0x000fe20000000f00 */
[----:B------:R-:W-:Y:S02]  /*1b90*/  IMAD.MOV.U32 R12, RZ, RZ, R120 ;  /* 0x000000ffff0c7224 */ /* 0x000fe400078e0078 */
[----:B------:R-:W-:Y:S02]  /*1ba0*/  IMAD.MOV.U32 R10, RZ, RZ, R122 ;  /* 0x000000ffff0a7224 */ /* 0x000fe400078e007a */
[----:B------:R-:W-:Y:S02]  /*1bb0*/  IMAD.MOV.U32 R9, RZ, RZ, R123 ;  /* 0x000000ffff097224 */ /* 0x000fe400078e007b */
[----:B------:R-:W-:Y:S01]  /*1bc0*/  IMAD.MOV.U32 R8, RZ, RZ, R124 ;  /* 0x000000ffff087224 */ /* 0x000fe200078e007c */
[----:B------:R-:W-:Y:S01]  /*1bd0*/  MOV R226, R10 ;  /* 0x0000000a00e27202 */ /* 0x000fe20000000f00 */
[----:B------:R-:W-:-:S02]  /*1be0*/  IMAD.MOV.U32 R7, RZ, RZ, R125 ;  /* 0x000000ffff077224 */ /* 0x000fc400078e007d */
[----:B------:R-:W-:Y:S02]  /*1bf0*/  IMAD.MOV.U32 R5, RZ, RZ, R127 ;  /* 0x000000ffff057224 */ /* 0x000fe400078e007f */
[----:B------:R-:W-:Y:S02]  /*1c00*/  IMAD.MOV.U32 R4, RZ, RZ, R128 ;  /* 0x000000ffff047224 */ /* 0x000fe400078e0080 */
[----:B------:R-:W-:Y:S01]  /*1c10*/  IMAD.MOV.U32 R3, RZ, RZ, R129 ;  /* 0x000000ffff037224 */ /* 0x000fe200078e0081 */
[----:B------:R-:W-:Y:S01]  /*1c20*/  MOV R231, R5 ;  /* 0x0000000500e77202 */ /* 0x000fe20000000f00 */
[----:B------:R-:W-:Y:S02]  /*1c30*/  IMAD.MOV.U32 R2, RZ, RZ, R130 ;  /* 0x000000ffff027224 */ /* 0x000fe400078e0082 */
[----:B------:R-:W-:Y:S02]  /*1c40*/  IMAD.MOV.U32 R64, RZ, RZ, R68 ;  /* 0x000000ffff407224 */ /* 0x000fe400078e0044 */
[----:B------:R-:W-:-:S02]  /*1c50*/  IMAD.MOV.U32 R63, RZ, RZ, R69 ;  /* 0x000000ffff3f7224 */ /* 0x000fc400078e0045 */
[----:B------:R-:W-:Y:S02]  /*1c60*/  IMAD.MOV.U32 R62, RZ, RZ, R70 ;  /* 0x000000ffff3e7224 */ /* 0x000fe400078e0046 */
[----:B------:R-:W-:Y:S02]  /*1c70*/  IMAD.MOV.U32 R60, RZ, RZ, R72 ;  /* 0x000000ffff3c7224 */ /* 0x000fe400078e0048 */
[----:B------:R-:W-:Y:S02]  /*1c80*/  IMAD.MOV.U32 R59, RZ, RZ, R73 ;  /* 0x000000ffff3b7224 */ /* 0x000fe400078e0049 */
        /* <DEDUP_REMOVED lines=26> */
[----:B------:R-:W-:Y:S01]  /*1e30*/  IMAD.MOV.U32 R235, RZ, RZ, R0 ;  /* 0x000000ffffeb7224 */ /* 0x000fe200078e0000 */
[----:B------:R-:W-:-:S02]  /*1e40*/  WARPGROUP.DEPBAR.LE gsb0, 0x0 ;  /* 0x00008000000079c5 */ /* 0x000fc40000010000 */
[----:B------:R-:W-:Y:S01]  /*1e50*/  WARPGROUP.ARRIVE ;  /* 0x00000000000079c5 */ /* 0x000fe20000000000 */
[----:B------:R0:W-:Y:S04]  /*1e60*/  STL.64 [R1+0x380], R214 ;  /* 0x000380d601007387 */ /* 0x0001e80000100a00 */
[----:B------:R1:W-:Y:S01]  /*1e70*/  STL.64 [R1+0x378], R212 ;  /* 0x000378d401007387 */ /* 0x0003e20000100a00 */
[----:B------:R-:W-:Y:S01]  /*1e80*/  HGMMA.64x128x16.F32.BF16 R88, gdesc[UR12], RZ, !UPT, gsb0 ;  /* 0x01e000000c5879f0 */ /* 0x000fe2000c0018ff */
[----:B------:R-:W-:Y:S02]  /*1e90*/  UIADD3 UR12, UR8, 0xc00, URZ ;  /* 0x00000c00080c7890 */ /* 0x000fe4000fffe03f */
[----:B------:R2:W-:Y:S01]  /*1ea0*/  STL.64 [R1+0x370], R210 ;  /* 0x000370d201007387 */ /* 0x0005e20000100a00 */
[----:B------:R-:W-:Y:S01]  /*1eb0*/  UMOV UR14, UR10 ;  /* 0x0000000a000e7c82 */ /* 0x000fe20008000000 */
[----:B------:R-:W-:Y:S01]  /*1ec0*/  UMOV UR15, UR11 ;  /* 0x0000000b000f7c82 */ /* 0x000fe20008000000 */
[----:B------:R-:W-:Y:S01]  /*1ed0*/  UMOV UR13, 0x40000040 ;  /* 0x40000040000d7882 */ /* 0x000fe20000000000 */
[----:B------:R3:W-:Y:S01]  /*1ee0*/  STL.64 [R1+0x368], R208 ;  /* 0x000368d001007387 */ /* 0x0007e20000100a00 */
[----:B0-----:R-:W-:-:S02]  /*1ef0*/  IMAD.MOV.U32 R214, RZ, RZ, R22 ;  /* 0x000000ffffd67224 */ /* 0x001fc400078e0016 */
[----:B------:R-:W-:Y:S01]  /*1f00*/  IMAD.MOV.U32 R215, RZ, RZ, R21 ;  /* 0x000000ffffd77224 */ /* 0x000fe200078e0015 */
[----:B------:R0:W-:Y:S01]  /*1f10*/  STL.64 [R1+0x360], R206 ;  /* 0x000360ce01007387 */ /* 0x0001e20000100a00 */
[----:B-1----:R-:W-:Y:S02]  /*1f20*/  IMAD.MOV.U32 R212, RZ, RZ, R24 ;  /* 0x000000ffffd47224 */ /* 0x002fe400078e0018 */
[----:B------:R-:W-:Y:S01]  /*1f30*/  IMAD.MOV.U32 R213, RZ, RZ, R23 ;  /* 0x000000ffffd57224 */ /* 0x000fe200078e0017 */
[----:B------:R1:W-:Y:S01]  /*1f40*/  STL.64 [R1+0x358], R204 ;  /* 0x000358cc01007387 */ /* 0x0003e20000100a00 */
[----:B--2---:R-:W-:Y:S01]  /*1f50*/  IMAD.MOV.U32 R210, RZ, RZ, R26 ;  /* 0x000000ffffd27224 */ /* 0x004fe200078e001a */
[----:B------:R-:W-:Y:S02]  /*1f60*/  MOV R211, R25 ;  /* 0x0000001900d37202 */ /* 0x000fe40000000f00 */
[----:B------:R2:W-:Y:S01]  /*1f70*/  STL.64 [R1+0x350], R202 ;  /* 0x000350ca01007387 */ /* 0x0005e20000100a00 */
[----:B---3--:R-:W-:-:S02]  /*1f80*/  IMAD.MOV.U32 R208, RZ, RZ, R28 ;  /* 0x000000ffffd07224 */ /* 0x008fc400078e001c */
[----:B------:R-:W-:Y:S01]  /*1f90*/  IMAD.MOV.U32 R209, RZ, RZ, R27 ;  /* 0x000000ffffd17224 */ /* 0x000fe200078e001b */
[----:B------:R3:W-:Y:S01]  /*1fa0*/  STL.64 [R1+0x348], R200 ;  /* 0x000348c801007387 */ /* 0x0007e20000100a00 */
[----:B0-----:R-:W-:Y:S01]  /*1fb0*/  MOV R206, R30 ;  /* 0x0000001e00ce7202 */ /* 0x001fe20000000f00 */
[----:B------:R-:W-:Y:S02]  /*1fc0*/  IMAD.MOV.U32 R207, RZ, RZ, R29 ;  /* 0x000000ffffcf7224 */ /* 0x000fe400078e001d */
[----:B------:R0:W-:Y:S01]  /*1fd0*/  STL.64 [R1+0x340], R198 ;  /* 0x000340c601007387 */ /* 0x0001e20000100a00 */
[----:B-1----:R-:W-:Y:S02]  /*1fe0*/  IMAD.MOV.U32 R204, RZ, RZ, R32 ;  /* 0x000000ffffcc7224 */ /* 0x002fe400078e0020 */
[----:B------:R-:W-:Y:S01]  /*1ff0*/  IMAD.MOV.U32 R205, RZ, RZ, R31 ;  /* 0x000000ffffcd7224 */ /* 0x000fe200078e001f */
[----:B------:R1:W-:Y:S01]  /*2000*/  STL.64 [R1+0x338], R196 ;  /* 0x000338c401007387 */ /* 0x0003e20000100a00 */
[----:B--2---:R-:W-:-:S02]  /*2010*/  IMAD.MOV.U32 R202, RZ, RZ, R34 ;  /* 0x000000ffffca7224 */ /* 0x004fc400078e0022 */
[----:B------:R-:W-:Y:S01]  /*2020*/  IMAD.MOV.U32 R203, RZ, RZ, R33 ;  /* 0x000000ffffcb7224 */ /* 0x000fe200078e0021 */
[----:B------:R2:W-:Y:S01]  /*2030*/  STL.64 [R1+0x330], R194 ;  /* 0x000330c201007387 */ /* 0x0005e20000100a00 */
[----:B---3--:R-:W-:Y:S01]  /*2040*/  IMAD.MOV.U32 R200, RZ, RZ, R36 ;  /* 0x000000ffffc87224 */ /* 0x008fe200078e0024 */
[----:B------:R-:W-:Y:S02]  /*2050*/  MOV R201, R35 ;  /* 0x0000002300c97202 */ /* 0x000fe40000000f00 */
[----:B------:R3:W-:Y:S01]  /*2060*/  STL.64 [R1+0x328], R192 ;  /* 0x000328c001007387 */ /* 0x0007e20000100a00 */
[----:B0-----:R-:W-:Y:S02]  /*2070*/  IMAD.MOV.U32 R198, RZ, RZ, R38 ;  /* 0x000000ffffc67224 */ /* 0x001fe400078e0026 */
[----:B------:R-:W-:Y:S01]  /*2080*/  IMAD.MOV.U32 R199, RZ, RZ, R37 ;  /* 0x000000ffffc77224 */ /* 0x000fe200078e0025 */
[----:B------:R0:W-:Y:S01]  /*2090*/  STL.64 [R1+0x320], R190 ;  /* 0x000320be01007387 */ /* 0x0001e20000100a00 */
[----:B-1----:R-:W-:Y:S01]  /*20a0*/  MOV R196, R40 ;  /* 0x0000002800c47202 */ /* 0x002fe20000000f00 */
[----:B------:R-:W-:-:S02]  /*20b0*/  IMAD.MOV.U32 R197, RZ, RZ, R39 ;  /* 0x000000ffffc57224 */ /* 0x000fc400078e0027 */
[----:B------:R1:W-:Y:S01]  /*20c0*/  STL.64 [R1+0x318], R188 ;  /* 0x000318bc01007387 */ /* 0x0003e20000100a00 */
[----:B--2---:R-:W-:Y:S02]  /*20d0*/  IMAD.MOV.U32 R194, RZ, RZ, R42 ;  /* 0x000000ffffc27224 */ /* 0x004fe400078e002a */
[----:B------:R-:W-:Y:S01]  /*20e0*/  IMAD.MOV.U32 R195, RZ, RZ, R41 ;  /* 0x000000ffffc37224 */ /* 0x000fe200078e0029 */
[----:B------:R2:W-:Y:S01]  /*20f0*/  STL.64 [R1+0x310], R186 ;  /* 0x000310ba01007387 */ /* 0x0005e20000100a00 */
[----:B---3--:R-:W-:Y:S02]  /*2100*/  IMAD.MOV.U32 R192, RZ, RZ, R44 ;  /* 0x000000ffffc07224 */ /* 0x008fe400078e002c */
[----:B------:R-:W-:Y:S01]  /*2110*/  IMAD.MOV.U32 R193, RZ, RZ, R43 ;  /* 0x000000ffffc17224 */ /* 0x000fe200078e002b */
[----:B------:R3:W-:Y:S01]  /*2120*/  STL.64 [R1+0x308], R184 ;  /* 0x000308b801007387 */ /* 0x0007e20000100a00 */
[----:B0-----:R-:W-:Y:S01]  /*2130*/  IMAD.MOV.U32 R190, RZ, RZ, R46 ;  /* 0x000000ffffbe7224 */ /* 0x001fe200078e002e */
[----:B------:R-:W-:-:S02]  /*2140*/  MOV R191, R45 ;  /* 0x0000002d00bf7202 */ /* 0x000fc40000000f00 */
[----:B------:R0:W-:Y:S01]  /*2150*/  STL.64 [R1+0x300], R182 ;  /* 0x000300b601007387 */ /* 0x0001e20000100a00 */
[----:B-1----:R-:W-:Y:S02]  /*2160*/  IMAD.MOV.U32 R188, RZ, RZ, R48 ;  /* 0x000000ffffbc7224 */ /* 0x002fe400078e0030 */
[----:B------:R-:W-:Y:S01]  /*2170*/  IMAD.MOV.U32 R189, RZ, RZ, R47 ;  /* 0x000000ffffbd7224 */ /* 0x000fe200078e002f */
[----:B------:R1:W-:Y:S01]  /*2180*/  STL.64 [R1+0x2f8], R180 ;  /* 0x0002f8b401007387 */ /* 0x0003e20000100a00 */
[----:B--2---:R-:W-:Y:S01]  /*2190*/  MOV R186, R50 ;  /* 0x0000003200ba7202 */ /* 0x004fe20000000f00 */
[----:B------:R-:W-:Y:S02]  /*21a0*/  IMAD.MOV.U32 R187, RZ, RZ, R49 ;  /* 0x000000ffffbb7224 */ /* 0x000fe400078e0031 */
[----:B------:R2:W-:Y:S01]  /*21b0*/  STL.64 [R1+0x2f0], R178 ;  /* 0x0002f0b201007387 */ /* 0x0005e20000100a00 */
[----:B---3--:R-:W-:Y:S02]  /*21c0*/  IMAD.MOV.U32 R184, RZ, RZ, R52 ;  /* 0x000000ffffb87224 */ /* 0x008fe400078e0034 */
[----:B------:R-:W-:Y:S01]  /*21d0*/  IMAD.MOV.U32 R185, RZ, RZ, R51 ;  /* 0x000000ffffb97224 */ /* 0x000fe200078e0033 */
[----:B------:R3:W-:Y:S01]  /*21e0*/  STL.64 [R1+0x2e8], R176 ;  /* 0x0002e8b001007387 */ /* 0x0007e20000100a00 */
[----:B0-----:R-:W-:-:S02]  /*21f0*/  IMAD.MOV.U32 R182, RZ, RZ, R54 ;  /* 0x000000ffffb67224 */ /* 0x001fc400078e0036 */
[----:B------:R-:W-:Y:S01]  /*2200*/  IMAD.MOV.U32 R183, RZ, RZ, R53 ;  /* 0x000000ffffb77224 */ /* 0x000fe200078e0035 */
[----:B------:R0:W-:Y:S01]  /*2210*/  STL.64 [R1+0x2e0], R174 ;  /* 0x0002e0ae01007387 */ /* 0x0001e20000100a00 */
[----:B-1----:R-:W-:Y:S01]  /*2220*/  IMAD.MOV.U32 R180, RZ, RZ, R56 ;  /* 0x000000ffffb47224 */ /* 0x002fe200078e0038 */
[----:B------:R-:W-:Y:S02]  /*2230*/  MOV R181, R55 ;  /* 0x0000003700b57202 */ /* 0x000fe40000000f00 */
[----:B------:R1:W-:Y:S01]  /*2240*/  STL.64 [R1+0x2d8], R172 ;  /* 0x0002d8ac01007387 */ /* 0x0003e20000100a00 */
[----:B--2---:R-:W-:Y:S02]  /*2250*/  IMAD.MOV.U32 R178, RZ, RZ, R58 ;  /* 0x000000ffffb27224 */ /* 0x004fe400078e003a */
[----:B------:R-:W-:Y:S01]  /*2260*/  IMAD.MOV.U32 R179, RZ, RZ, R57 ;  /* 0x000000ffffb37224 */ /* 0x000fe200078e0039 */
[----:B---3--:R-:W-:Y:S01]  /*2270*/  MOV R176, R60 ;  /* 0x0000003c00b07202 */ /* 0x008fe20000000f00 */
[----:B------:R-:W-:-:S02]  /*2280*/  IMAD.MOV.U32 R177, RZ, RZ, R59 ;  /* 0x000000ffffb17224 */ /* 0x000fc400078e003b */
[----:B0-----:R-:W-:Y:S02]  /*2290*/  IMAD.MOV.U32 R174, RZ, RZ, R62 ;  /* 0x000000ffffae7224 */ /* 0x001fe400078e003e */
[----:B------:R-:W-:Y:S02]  /*22a0*/  IMAD.MOV.U32 R175, RZ, RZ, R61 ;  /* 0x000000ffffaf7224 */ /* 0x000fe400078e003d */
[----:B-1----:R-:W-:Y:S02]  /*22b0*/  IMAD.MOV.U32 R172, RZ, RZ, R64 ;  /* 0x000000ffffac7224 */ /* 0x002fe400078e0040 */
[----:B------:R-:W-:Y:S01]  /*22c0*/  IMAD.MOV.U32 R173, RZ, RZ, R63 ;  /* 0x000000ffffad7224 */ /* 0x000fe200078e003f */
[----:B------:R-:W-:Y:S02]  /*22d0*/  WARPGROUP.DEPBAR.LE gsb0, 0x0 ;  /* 0x00008000000079c5 */ /* 0x000fe40000010000 */
[----:B------:R-:W-:-:S06]  /*22e0*/  WARPGROUP.ARRIVE ;  /* 0x00000000000079c5 */ /* 0x000fcc0000000000 */
[----:B------:R-:W-:Y:S01]  /*22f0*/  HGMMA.64x128x16.F32.BF16 R24, gdesc[UR12], RZ, !UPT, gsb0 ;  /* 0x01e000000c1879f0 */ /* 0x000fe2000c0018ff */
[----:B------:R-:W-:Y:S02]  /*2300*/  UIADD3 UR12, UR8, 0x2, URZ ;  /* 0x00000002080c7890 */ /* 0x000fe4000fffe03f */
[----:B------:R-:W-:Y:S01]  /*2310*/  UIADD3 UR14, UR6, 0x2, URZ ;  /* 0x00000002060e7890 */ /* 0x000fe2000fffe03f */
[----:B------:R-:W-:Y:S01]  /*2320*/  UMOV UR13, 0x40000040 ;  /* 0x40000040000d7882 */ /* 0x000fe20000000000 */
[----:B------:R-:W-:Y:S01]  /*2330*/  UMOV UR15, 0x40000040 ;  /* 0x40000040000f7882 */ /* 0x000fe20000000000 */
[----:B------:R-:W-:Y:S02]  /*2340*/  WARPGROUP.DEPBAR.LE gsb0, 0x0 ;  /* 0x00008000000079c5 */ /* 0x000fe40000010000 */
[----:B------:R-:W-:-:S06]  /*2350*/  WARPGROUP.ARRIVE ;  /* 0x00000000000079c5 */ /* 0x000fcc0000000000 */
[----:B------:R-:W-:Y:S03]  /*2360*/  HGMMA.64x128x16.F32.BF16 R172, gdesc[UR12], R172, gsb0 ;  /* 0x01e000000cac79f0 */ /* 0x000fe600080018ac */
[----:B------:R-:W-:Y:S02]  /*2370*/  WARPGROUP.DEPBAR.LE gsb0, 0x0 ;  /* 0x00008000000079c5 */ /* 0x000fe40000010000 */
[----:B------:R-:W-:Y:S04]  /*2380*/  STL.64 [R1], R172 ;  /* 0x000000ac01007387 */ /* 0x000fe80000100a00 */
[----:B------:R-:W-:Y:S04]  /*2390*/  STL.64 [R1+0x8], R174 ;  /* 0x000008ae01007387 */ /* 0x000fe80000100a00 */
        /* <DEDUP_REMOVED lines=19> */
[----:B------:R0:W-:Y:S04]  /*24d0*/  STL.64 [R1+0xa8], R214 ;  /* 0x0000a8d601007387 */ /* 0x0001e80000100a00 */
        /* <DEDUP_REMOVED lines=10> */
[----:B0-----:R-:W2:Y:S04]  /*2580*/  LDL.LU.64 R214, [R1+0x380] ;  /* 0x0003800001d67983 */ /* 0x001ea80000300a00 */
[----:B------:R-:W2:Y:S04]  /*2590*/  LDL.LU.64 R212, [R1+0x378] ;  /* 0x0003780001d47983 */ /* 0x000ea80000300a00 */
        /* <DEDUP_REMOVED lines=19> */
[----:B------:R-:W2:Y:S01]  /*26d0*/  LDL.LU.64 R172, [R1+0x2d8] ;  /* 0x0002d80001ac7983 */ /* 0x000ea20000300a00 */
[----:B------:R-:W-:Y:S01]  /*26e0*/  UIADD3 UR12, UR8, 0x402, URZ ;  /* 0x00000402080c7890 */ /* 0x000fe2000fffe03f */
[----:B------:R-:W-:Y:S01]  /*26f0*/  UMOV UR13, 0x40000040 ;  /* 0x40000040000d7882 */ /* 0x000fe20000000000 */
[----:B--2---:R-:W-:-:S07]  /*2700*/  WARPGROUP.ARRIVE ;  /* 0x00000000000079c5 */ /* 0x004fce0000000000 */
[----:B------:R-:W-:Y:S01]  /*2710*/  HGMMA.64x128x16.F32.BF16 R152, gdesc[UR12], R152, gsb0 ;  /* 0x01e000000c9879f0 */ /* 0x000fe20008001898 */
[----:B------:R-:W-:Y:S02]  /*2720*/  UIADD3 UR12, UR8, 0x802, URZ ;  /* 0x00000802080c7890 */ /* 0x000fe4000fffe03f */
[----:B------:R-:W-:Y:S02]  /*2730*/  WARPGROUP.DEPBAR.LE gsb0, 0x0 ;  /* 0x00008000000079c5 */ /* 0x000fe40000010000 */
        /* <DEDUP_REMOVED lines=32> */
[----:B0-----:R-:W2:Y:S04]  /*2940*/  LDL.LU.64 R152, [R1] ;  /* 0x0000000001987983 */ /* 0x001ea80000300a00 */
        /* <DEDUP_REMOVED lines=31> */
[----:B------:R-:W-:Y:S01]  /*2b40*/  WARPGROUP.ARRIVE ;  /* 0x00000000000079c5 */ /* 0x000fe20000000000 */
[----:B------:R-:W-:-:S05]  /*2b50*/  UMOV UR13, 0x40000040 ;  /* 0x40000040000d7882 */ /* 0x000fca0000000000 */
[----:B------:R-:W-:Y:S01]  /*2b60*/  HGMMA.64x128x16.F32.BF16 R88, gdesc[UR12], R88, gsb0 ;  /* 0x01e000000c5879f0 */ /* 0x000fe20008001858 */
[----:B------:R-:W-:Y:S01]  /*2b70*/  UIADD3 UR12, UR8, 0xc02, URZ ;  /* 0x00000c02080c7890 */ /* 0x000fe2000fffe03f */
[----:B------:R-:W-:Y:S01]  /*2b80*/  UMOV UR13, 0x40000040 ;  /* 0x40000040000d7882 */ /* 0x000fe20000000000 */
[----:B------:R-:W-:Y:S02]  /*2b90*/  WARPGROUP.DEPBAR.LE gsb0, 0x0 ;  /* 0x00008000000079c5 */ /* 0x000fe40000010000 */
[----:B------:R-:W-:-:S07]  /*2ba0*/  WARPGROUP.ARRIVE ;  /* 0x00000000000079c5 */ /* 0x000fce0000000000 */
[----:B------:R-:W-:Y:S01]  /*2bb0*/  HGMMA.64x128x16.F32.BF16 R24, gdesc[UR12], R24, gsb0 ;  /* 0x01e000000c1879f0 */ /* 0x000fe20008001818 */
[----:B------:R-:W-:Y:S02]  /*2bc0*/  UIADD3 UR12, UR8, 0x4, URZ ;  /* 0x00000004080c7890 */ /* 0x000fe4000fffe03f */
[----:B------:R-:W-:Y:S01]  /*2bd0*/  UIADD3 UR14, UR6, 0x4, URZ ;  /* 0x00000004060e7890 */ /* 0x000fe2000fffe03f */
[----:B------:R-:W-:Y:S01]  /*2be0*/  UMOV UR13, 0x40000040 ;  /* 0x40000040000d7882 */ /* 0x000fe20000000000 */
[----:B------:R-:W-:Y:S01]  /*2bf0*/  UMOV UR15, 0x40000040 ;  /* 0x40000040000f7882 */ /* 0x000fe20000000000 */
[----:B------:R-:W-:Y:S02]  /*2c00*/  WARPGROUP.DEPBAR.LE gsb0, 0x0 ;  /* 0x00008000000079c5 */ /* 0x000fe40000010000 */
[----:B--2---:R-:W-:-:S06]  /*2c10*/  WARPGROUP.ARRIVE ;  /* 0x00000000000079c5 */ /* 0x004fcc0000000000 */
[----:B------:R-:W-:Y:S03]  /*2c20*/  HGMMA.64x128x16.F32.BF16 R152, gdesc[UR12], R152, gsb0 ;  /* 0x01e000000c9879f0 */ /* 0x000fe60008001898 */
[----:B------:R-:W-:Y:S02]  /*2c30*/  WARPGROUP.DEPBAR.LE gsb0, 0x0 ;  /* 0x00008000000079c5 */ /* 0x000fe40000010000 */
[----:B------:R-:W-:Y:S01]  /*2c40*/  STL.64 [R1], R152 ;  /* 0x0000009801007387 */ /* 0x000fe20000100a00 */
[----:B------:R-:W-:Y:S01]  /*2c50*/  IMAD.MOV.U32 R5, RZ, RZ, R214 ;  /* 0x000000ffff057224 */ /* 0x000fe200078e00d6 */
[----:B------:R-:W-:Y:S01]  /*2c60*/  MOV R6, R213 ;  /* 0x000000d500067202 */ /* 0x000fe20000000f00 */
[----:B------:R-:W-:Y:S01]  /*2c70*/  IMAD.MOV.U32 R4, RZ, RZ, R215 ;  /* 0x000000ffff047224 */ /* 0x000fe200078e00d7 */
[----:B------:R-:W-:Y:S01]  /*2c80*/  STL.64 [R1+0x8], R154 ;  /* 0x0000089a01007387 */ /* 0x000fe20000100a00 */
        /* <DEDUP_REMOVED lines=32> */
[----:B------:R-:W-:-:S02]  /*2e90*/  IMAD.MOV.U32 R221, RZ, RZ, R192 ;  /* 0x000000ffffdd7224 */ /* 0x000fc400078e00c0 */
[----:B------:R-:W-:Y:S01]  /*2ea0*/  IMAD.MOV.U32 R223, RZ, RZ, R190 ;  /* 0x000000ffffdf7224 */ /* 0x000fe200078e00be */
[----:B------:R0:W-:Y:S01]  /*2eb0*/  STL [R1+0x50], R172 ;  /* 0x000050ac01007387 */ /* 0x0001e20000100800 */
[----:B------:R-:W-:Y:S02]  /*2ec0*/  IMAD.MOV.U32 R222, RZ, RZ, R191 ;  /* 0x000000ffffde7224 */ /* 0x000fe400078e00bf */
[----:B------:R-:W-:Y:S01]  /*2ed0*/  IMAD.MOV.U32 R224, RZ, RZ, R189 ;  /* 0x000000ffffe07224 */ /* 0x000fe200078e00bd */
[----:B------:R-:W2:Y:S01]  /*2ee0*/  LDL.LU.64 R214, [R1+0x2d0] ;  /* 0x0002d00001d67983 */ /* 0x000ea20000300a00 */
[----:B------:R-:W-:Y:S02]  /*2ef0*/  IMAD.MOV.U32 R227, RZ, RZ, R186 ;  /* 0x000000ffffe37224 */ /* 0x000fe400078e00ba */
[----:B------:R-:W-:Y:S01]  /*2f00*/  IMAD.MOV.U32 R226, RZ, RZ, R187 ;  /* 0x000000ffffe27224 */ /* 0x000fe200078e00bb */
[----:B------:R-:W2:Y:S01]  /*2f10*/  LDL.LU.64 R212, [R1+0x2c8] ;  /* 0x0002c80001d47983 */ /* 0x000ea20000300a00 */
[----:B------:R-:W-:-:S02]  /*2f20*/  IMAD.MOV.U32 R229, RZ, RZ, R184 ;  /* 0x000000ffffe57224 */ /* 0x000fc400078e00b8 */
[----:B------:R-:W-:Y:S01]  /*2f30*/  IMAD.MOV.U32 R228, RZ, RZ, R185 ;  /* 0x000000ffffe47224 */ /* 0x000fe200078e00b9 */
[----:B------:R-:W2:Y:S01]  /*2f40*/  LDL.LU.64 R210, [R1+0x2c0] ;  /* 0x0002c00001d27983 */ /* 0x000ea20000300a00 */
        /* <DEDUP_REMOVED lines=41> */
[----:B------:R-:W-:Y:S01]  /*31e0*/  UIADD3 UR12, UR8, 0x804, URZ ;  /* 0x00000804080c7890 */ /* 0x000fe2000fffe03f */
[----:B------:R-:W-:Y:S01]  /*31f0*/  UMOV UR13, 0x40000040 ;  /* 0x40000040000d7882 */ /* 0x000fe20000000000 */
        /* <DEDUP_REMOVED lines=23> */
[----:B0-----:R-:W2:Y:S04]  /*3370*/  LDL.LU R172, [R1] ;  /* 0x0000000001ac7983 */ /* 0x001ea80000300800 */
[----:B------:R-:W2:Y:S04]  /*3380*/  LDL.LU R173, [R1+0x4] ;  /* 0x0000040001ad7983 */ /* 0x000ea80000300800 */
        /* <DEDUP_REMOVED lines=18> */
[----:B------:R-:W2:Y:S01]  /*34b0*/  LDL.LU R192, [R1+0x50] ;  /* 0x0000500001c07983 */ /* 0x000ea20000300800 */
[----:B------:R-:W-:-:S06]  /*34c0*/  WARPGROUP.ARRIVE ;  /* 0x00000000000079c5 */ /* 0x000fcc0000000000 */
[----:B------:R-:W-:Y:S01]  /*34d0*/  HGMMA.64x128x16.F32.BF16 R88, gdesc[UR12], R88, gsb0 ;  /* 0x01e000000c5879f0 */ /* 0x000fe20008001858 */
[----:B------:R-:W-:Y:S01]  /*34e0*/  UIADD3 UR12, UR8, 0xc04, URZ ;  /* 0x00000c04080c7890 */ /* 0x000fe2000fffe03f */
        /* <DEDUP_REMOVED lines=18> */
[----:B------:R-:W-:Y:S01]  /*3610*/  IMAD.MOV.U32 R211, RZ, RZ, R222 ;  /* 0x000000ffffd37224 */ /* 0x000fe200078e00de */
[----:B------:R-:W-:Y:S02]  /*3620*/  WARPGROUP.DEPBAR.LE gsb0, 0x0 ;  /* 0x00008000000079c5 */ /* 0x000fe40000010000 */
[----:B------:R-:W-:-:S06]  /*3630*/  WARPGROUP.ARRIVE ;  /* 0x00000000000079c5 */ /* 0x000fcc0000000000 */
[----:B------:R-:W-:Y:S01]  /*3640*/  HGMMA.64x128x16.F32.BF16 R24, gdesc[UR12], R24, gsb0 ;  /* 0x01e000000c1879f0 */ /* 0x000fe20008001818 */
[----:B------:R-:W-:Y:S01]  /*3650*/  IMAD.MOV.U32 R212, RZ, RZ, R221 ;  /* 0x000000ffffd47224 */ /* 0x000fe200078e00dd */
[----:B------:R-:W-:Y:S01]  /*3660*/  MOV R222, R19 ;  /* 0x0000001300de7202 */ /* 0x000fe20000000f00 */
        /* <DEDUP_REMOVED lines=17> */
[----:B------:R-:W-:Y:S01]  /*3780*/  IMAD.MOV.U32 R235, RZ, RZ, R4 ;  /* 0x000000ffffeb7224 */ /* 0x000fe200078e0004 */
[----:B------:R-:W-:Y:S01]  /*3790*/  UIADD3 UR12, UR8, 0x6, URZ ;  /* 0x00000006080c7890 */ /* 0x000fe2000fffe03f */
[----:B------:R-:W-:Y:S01]  /*37a0*/  IMAD.MOV.U32 R219, RZ, RZ, R22 ;  /* 0x000000ffffdb7224 */ /* 0x000fe200078e0016 */
[----:B------:R-:W-:Y:S01]  /*37b0*/  UIADD3 UR14, UR6, 0x6, URZ ;  /* 0x00000006060e7890 */ /* 0x000fe2000fffe03f */
[----:B------:R-:W-:Y:S01]  /*37c0*/  IMAD.MOV.U32 R220, RZ, RZ, R21 ;  /* 0x000000ffffdc7224 */ /* 0x000fe200078e0015 */
[----:B------:R-:W-:Y:S01]  /*37d0*/  UMOV UR13, 0x40000040 ;  /* 0x40000040000d7882 */ /* 0x000fe20000000000 */
[----:B------:R-:W-:Y:S01]  /*37e0*/  IMAD.MOV.U32 R221, RZ, RZ, R20 ;  /* 0x000000ffffdd7224 */ /* 0x000fe200078e0014 */
[----:B------:R-:W-:Y:S01]  /*37f0*/  UMOV UR15, 0x40000040 ;  /* 0x40000040000f7882 */ /* 0x000fe20000000000 */
[----:B------:R0:W5:Y:S04]  /*3800*/  LDL.LU R0, [R1+0x1d0] ;  /* 0x0001d00001007983 */ /* 0x0001680000300800 */
[----:B------:R0:W5:Y:S04]  /*3810*/  LDL.LU R17, [R1+0x1cc] ;  /* 0x0001cc0001117983 */ /* 0x0001680000300800 */
[----:B------:R0:W5:Y:S04]  /*3820*/  LDL.LU R16, [R1+0x1c8] ;  /* 0x0001c80001107983 */ /* 0x0001680000300800 */
[----:B------:R0:W5:Y:S04]  /*3830*/  LDL.LU R3, [R1+0x1c4] ;  /* 0x0001c40001037983 */ /* 0x0001680000300800 */
[----:B------:R0:W5:Y:S01]  /*3840*/  LDL.LU R2, [R1+0x1c0] ;  /* 0x0001c00001027983 */ /* 0x0001620000300800 */
[----:B------:R-:W-:-:S02]  /*3850*/  WARPGROUP.DEPBAR.LE gsb0, 0x0 ;  /* 0x00008000000079c5 */ /* 0x000fc40000010000 */
[----:B--2---:R-:W-:-:S06]  /*3860*/  WARPGROUP.ARRIVE ;  /* 0x00000000000079c5 */ /* 0x004fcc0000000000 */
        /* <DEDUP_REMOVED lines=34> */
[----:B-1----:R-:W2:Y:S04]  /*3a90*/  LDL.LU.64 R214, [R1+0x1b8] ;  /* 0x0001b80001d67983 */ /* 0x002ea80000300a00 */
        /* <DEDUP_REMOVED lines=28> */
[----:B------:R-:W-:-:S07]  /*3c60*/  WARPGROUP.ARRIVE ;  /* 0x00000000000079c5 */ /* 0x000fce0000000000 */
[----:B------:R-:W-:Y:S01]  /*3c70*/  HGMMA.64x128x16.F32.BF16 R88, gdesc[UR12], R88, gsb0 ;  /* 0x01e000000c5879f0 */ /* 0x000fe20008001858 */
[----:B------:R-:W-:Y:S01]  /*3c80*/  UIADD3 UR12, UR8, 0xc06, URZ ;  /* 0x00000c06080c7890 */ /* 0x000fe2000fffe03f */
[----:B------:R-:W-:Y:S01]  /*3c90*/  UMOV UR13, 0x40000040 ;  /* 0x40000040000d7882 */ /* 0x000fe20000000000 */
[----:B------:R-:W-:Y:S02]  /*3ca0*/  WARPGROUP.DEPBAR.LE gsb0, 0x0 ;  /* 0x00008000000079c5 */ /* 0x000fe40000010000 */
[----:B------:R-:W-:-:S07]  /*3cb0*/  WARPGROUP.ARRIVE ;  /* 0x00000000000079c5 */ /* 0x000fce0000000000 */
[----:B------:R-:W-:Y:S03]  /*3cc0*/  HGMMA.64x128x16.F32.BF16 R24, gdesc[UR12], R24, gsb0 ;  /* 0x01e000000c1879f0 */ /* 0x000fe60008001818 */
[----:B------:R-:W-:Y:S02]  /*3cd0*/  WARPGROUP.DEPBAR.LE gsb0, 0x0 ;  /* 0x00008000000079c5 */ /* 0x000fe40000010000 */
[----:B0-----:R-:W-:Y:S05]  /*3ce0*/  @!P1 BRA `(.L_x_22) ;  /* 0x0000002c00589947 */ /* 0x001fea0003800000 */
[----:B------:R-:W-:Y:S01]  /*3cf0*/  UIADD3 UR7, UR37, 0x1, URZ ;  /* 0x0000000125077890 */ /* 0x000fe2000fffe03f */
[----:B-----5:R-:W-:-:S03]  /*3d00*/  R2UR UR6, R3 ;  /* 0x00000000030672ca */ /* 0x020fc600000e0000 */
[----:B------:R-:W-:-:S04]  /*3d10*/  UISETP.NE.AND UP0, UPT, UR7, 0x2, UPT ;  /* 0x000000020700788c */ /* 0x000fc8000bf05270 */
[----:B------:R-:W-:Y:S02]  /*3d20*/  USEL UR8, URZ, 0x1, UP0 ;  /* 0x000000013f087887 */ /* 0x000fe40008000000 */
[----:B------:R-:W-:Y:S02]  /*3d30*/  USEL UR7, UR7, URZ, UP0 ;  /* 0x0000003f07077287 */ /* 0x000fe40008000000 */
[----:B------:R-:W-:-:S06]  /*3d40*/  ULOP3.LUT UR8, UR36, UR8, URZ, 0x3c, !UPT ;  /* 0x0000000824087292 */ /* 0x000fcc000f8e3c3f */
[----:B------:R-:W-:Y:S01]  /*3d50*/  IMAD.U32 R3, RZ, RZ, UR8 ;  /* 0x00000008ff037e24 */ /* 0x000fe2000f8e00ff */
[----:B------:R-:W-:-:S06]  /*3d60*/  UMOV UR8, UR37 ;  /* 0x0000002500087c82 */ /* 0x000fcc0008000000 */
.L_x_29:
[----:B------:R-:W-:Y:S05]  /*3d70*/  @!P0 BRA `(.L_x_23) ;  /* 0x0000000000048947 */ /* 0x000fea0003800000 */
[----:B------:R-:W-:Y:S01]  /*3d80*/  BPT.TRAP 0x1 ;  /* 0x000000040000795c */ /* 0x000fe20000300000 */
.L_x_23:
[----:B------:R-:W0:Y:S01]  /*3d90*/  S2UR UR10, SR_CgaCtaId ;  /* 0x00000000000a79c3 */ /* 0x000e220000008800 */
[----:B------:R-:W-:Y:S01]  /*3da0*/  UMOV UR9, 0x400 ;  /* 0x0000040000097882 */ /* 0x000fe20000000000 */
[----:B------:R-:W-:Y:S02]  /*3db0*/  MOV R4, UR7 ;  /* 0x0000000700047c02 */ /* 0x000fe40008000f00 */
[----:B------:R-:W-:Y:S01]  /*3dc0*/  SHF.L.U32 R5, R3, 0x1f, RZ ;  /* 0x0000001f03057819 */ /* 0x000fe200000006ff */
[----:B0-----:R-:W-:-:S06]  /*3dd0*/  ULEA UR9, UR10, UR9, 0x18 ;  /* 0x000000090a097291 */ /* 0x001fcc000f8ec03f */
[----:B------:R-:W-:-:S04]  /*3de0*/  IMAD.U32 R0, RZ, RZ, UR9 ;  /* 0x00000009ff007e24 */ /* 0x000fc8000f8e00ff */
[----:B------:R-:W-:-:S04]  /*3df0*/  IMAD R4, R4, 0x8, R0 ;  /* 0x0000000804047824 */ /* 0x000fc800078e0200 */
[----:B------:R0:W1:Y:S01]  /*3e00*/  SYNCS.PHASECHK.TRANS64.TRYWAIT P1, [R4+URZ], R5 ;  /* 0x00000005040075a7 */ /* 0x000062000802017f */
[----:B------:R-:W-:Y:S05]  /*3e10*/  @!P0 BRA `(.L_x_24) ;  /* 0x0000000000048947 */ /* 0x000fea0003800000 */
[----:B------:R-:W-:Y:S01]  /*3e20*/  BPT.TRAP 0x1 ;  /* 0x000000040000795c */ /* 0x000fe20000300000 */
.L_x_24:
[----:B-1----:R-:W-:Y:S05]  /*3e30*/  @P1 BRA `(.L_x_25) ;  /* 0x0000000000081947 */ /* 0x002fea0003800000 */
[----:B------:R-:W1:Y:S02]  /*3e40*/  SYNCS.PHASECHK.TRANS64.TRYWAIT P1, [R4+URZ], R5 ;  /* 0x00000005040075a7 */ /* 0x000e64000802017f */
[----:B-1----:R-:W-:Y:S05]  /*3e50*/  @!P1 BRA `(.L_x_26) ;  /* 0x0000015400289947 */ /* 0x002fea0003800000 */
.L_x_25:
        /* <DEDUP_REMOVED lines=32> */
[----:B--2---:R-:W2:Y:S04]  /*4060*/  LDL.LU.64 R24, [R1] ;  /* 0x0000000001187983 */ /* 0x004ea80000300a00 */
        /* <DEDUP_REMOVED lines=31> */
[----:B------:R-:W-:-:S02]  /*4260*/  ULEA UR9, UR7, UR4, 0xc ;  /* 0x0000000407097291 */ /* 0x000fc4000f8e603f */
[----:B------:R-:W-:Y:S01]  /*4270*/  ULEA UR10, UR7, UR5, 0xa ;  /* 0x00000005070a7291 */ /* 0x000fe2000f8e503f */
[----:B------:R-:W-:Y:S01]  /*4280*/  STL [R1+0x1d0], R17 ;  /* 0x0001d01101007387 */ /* 0x000fe20000100800 */
[----:B------:R-:W-:Y:S01]  /*4290*/  UMOV UR13, 0x40000040 ;  /* 0x40000040000d7882 */ /* 0x000fe20000000000 */
[----:B------:R-:W-:Y:S02]  /*42a0*/  UMOV UR15, 0x40000040 ;  /* 0x40000040000f7882 */ /* 0x000fe40000000000 */
[----:B------:R-:W-:Y:S01]  /*42b0*/  UMOV UR12, UR9 ;  /* 0x00000009000c7c82 */ /* 0x000fe20008000000 */
[----:B------:R-:W-:Y:S01]  /*42c0*/  STL [R1+0x1cc], R16 ;  /* 0x0001cc1001007387 */ /* 0x000fe20000100800 */
[----:B------:R-:W-:-:S03]  /*42d0*/  UMOV UR14, UR10 ;  /* 0x0000000a000e7c82 */ /* 0x000fc60008000000 */
[----:B------:R-:W-:Y:S04]  /*42e0*/  STL [R1+0x1c8], R3 ;  /* 0x0001c80301007387 */ /* 0x000fe80000100800 */
[----:B------:R3:W-:Y:S04]  /*42f0*/  STL [R1+0x1c4], R2 ;  /* 0x0001c40201007387 */ /* 0x0007e80000100800 */
[----:B------:R4:W-:Y:S01]  /*4300*/  STL [R1+0x1c0], R0 ;  /* 0x0001c00001007387 */ /* 0x0009e20000100800 */
[----:B--2---:R-:W-:-:S06]  /*4310*/  WARPGROUP.ARRIVE ;  /* 0x00000000000079c5 */ /* 0x004fcc0000000000 */
[----:B------:R-:W-:Y:S01]  /*4320*/  HGMMA.64x128x16.F32.BF16 R24, gdesc[UR12], R24, gsb0 ;  /* 0x01e000000c1879f0 */ /* 0x000fe20008001818 */
[----:B------:R-:W-:Y:S01]  /*4330*/  UIADD3 UR12, UR9, 0x400, URZ ;  /* 0x00000400090c7890 */ /* 0x000fe2000fffe03f */
[----:B------:R-:W-:Y:S01]  /*4340*/  UMOV UR13, 0x40000040 ;  /* 0x40000040000d7882 */ /* 0x000fe20000000000 */
[----:B------:R-:W-:Y:S02]  /*4350*/  WARPGROUP.DEPBAR.LE gsb0, 0x0 ;  /* 0x00008000000079c5 */ /* 0x000fe40000010000 */
[----:B------:R-:W-:Y:S01]  /*4360*/  STL.64 [R1], R24 ;  /* 0x0000001801007387 */ /* 0x000fe20000100a00 */
[----:B------:R-:W-:Y:S01]  /*4370*/  WARPGROUP.ARRIVE ;  /* 0x00000000000079c5 */ /* 0x000fe20000000000 */
[----:B---3--:R-:W-:Y:S01]  /*4380*/  IMAD.MOV.U32 R2, RZ, RZ, R86 ;  /* 0x000000ffff027224 */ /* 0x008fe200078e0056 */
[----:B----4-:R-:W-:Y:S01]  /*4390*/  MOV R0, R87 ;  /* 0x0000005700007202 */ /* 0x010fe20000000f00 */
[----:B------:R-:W-:Y:S01]  /*43a0*/  STL.64 [R1+0x8], R26 ;  /* 0x0000081a01007387 */ /* 0x000fe20000100a00 */
[----:B01----:R-:W-:Y:S01]  /*43b0*/  IMAD.MOV.U32 R4, RZ, RZ, R84 ;  /* 0x000000ffff047224 */ /* 0x003fe200078e0054 */
[----:B------:R-:W-:Y:S01]  /*43c0*/  MOV R6, R82 ;  /* 0x0000005200067202 */ /* 0x000fe20000000f00 */
[----:B------:R-:W-:Y:S01]  /*43d0*/  HGMMA.64x128x16.F32.BF16 R152, gdesc[UR12], R152, gsb0 ;  /* 0x01e000000c9879f0 */ /* 0x000fe20008001898 */
        /* <DEDUP_REMOVED lines=80> */
[----:B------:R-:W-:-:S03]  /*48e0*/  WARPGROUP.DEPBAR.LE gsb0, 0x0 ;  /* 0x00008000000079c5 */ /* 0x000fc60000010000 */
        /* <DEDUP_REMOVED lines=22> */
[----:B0-----:R-:W3:Y:S04]  /*4a50*/  LDL.LU R172, [R1] ;  /* 0x0000000001ac7983 */ /* 0x001ee80000300800 */
[----:B------:R-:W3:Y:S04]  /*4a60*/  LDL.LU R173, [R1+0x4] ;  /* 0x0000040001ad7983 */ /* 0x000ee80000300800 */
        /* <DEDUP_REMOVED lines=18> */
[----:B------:R-:W3:Y:S01]  /*4b90*/  LDL.LU R192, [R1+0x50] ;  /* 0x0000500001c07983 */ /* 0x000ee20000300800 */
[----:B------:R-:W-:Y:S01]  /*4ba0*/  UIADD3 UR12, UR9, 0x800, URZ ;  /* 0x00000800090c7890 */ /* 0x000fe2000fffe03f */
[----:B------:R-:W-:Y:S01]  /*4bb0*/  WARPGROUP.ARRIVE ;  /* 0x00000000000079c5 */ /* 0x000fe20000000000 */
[----:B------:R-:W-:-:S07]  /*4bc0*/  UMOV UR13, 0x40000040 ;  /* 0x40000040000d7882 */ /* 0x000fce0000000000 */
        /* <DEDUP_REMOVED lines=15> */
[----:B------:R-:W-:Y:S01]  /*4cc0*/  IMAD.MOV.U32 R201, RZ, RZ, R227 ;  /* 0x000000ffffc97224 */ /* 0x000fe200078e00e3 */
[----:B------:R-:W-:Y:S01]  /*4cd0*/  MOV R227, R9 ;  /* 0x0000000900e37202 */ /* 0x000fe20000000f00 */
[----:B------:R-:W-:Y:S02]  /*4ce0*/  IMAD.MOV.U32 R203, RZ, RZ, R225 ;  /* 0x000000ffffcb7224 */ /* 0x000fe400078e00e1 */
[----:B------:R-:W-:Y:S02]  /*4cf0*/  IMAD.MOV.U32 R204, RZ, RZ, R224 ;  /* 0x000000ffffcc7224 */ /* 0x000fe400078e00e0 */
[----:B------:R-:W-:Y:S01]  /*4d00*/  IMAD.MOV.U32 R205, RZ, RZ, R223 ;  /* 0x000000ffffcd7224 */ /* 0x000fe200078e00df */
[----:B------:R-:W-:Y:S02]  /*4d10*/  WARPGROUP.DEPBAR.LE gsb0, 0x0 ;  /* 0x00008000000079c5 */ /* 0x000fe40000010000 */
[----:B--2---:R-:W-:-:S06]  /*4d20*/  WARPGROUP.ARRIVE ;  /* 0x00000000000079c5 */ /* 0x004fcc0000000000 */
[----:B------:R-:W-:Y:S01]  /*4d30*/  HGMMA.64x128x16.F32.BF16 R24, gdesc[UR12], R24, gsb0 ;  /* 0x01e000000c1879f0 */ /* 0x000fe20008001818 */
        /* <DEDUP_REMOVED lines=26> */
[----:B------:R-:W-:-:S02]  /*4ee0*/  UIADD3 UR12, UR9, 0x2, URZ ;  /* 0x00000002090c7890 */ /* 0x000fc4000fffe03f */
[----:B------:R-:W-:Y:S01]  /*4ef0*/  UIADD3 UR14, UR10, 0x2, URZ ;  /* 0x000000020a0e7890 */ /* 0x000fe2000fffe03f */
[----:B------:R-:W-:Y:S01]  /*4f00*/  UMOV UR13, 0x40000040 ;  /* 0x40000040000d7882 */ /* 0x000fe20000000000 */
[----:B------:R-:W-:Y:S01]  /*4f10*/  UMOV UR15, 0x40000040 ;  /* 0x40000040000f7882 */ /* 0x000fe20000000000 */
[----:B------:R-:W-:Y:S02]  /*4f20*/  WARPGROUP.DEPBAR.LE gsb0, 0x0 ;  /* 0x00008000000079c5 */ /* 0x000fe40000010000 */
[----:B---3--:R-:W-:-:S06]  /*4f30*/  WARPGROUP.ARRIVE ;  /* 0x00000000000079c5 */ /* 0x008fcc0000000000 */
        /* <DEDUP_REMOVED lines=148> */
[----:B------:R-:W-:Y:S01]  /*5880*/  STL.64 [R1+0x30], R164 ;  /* 0x000030a401007387 */ /* 0x000fe20000100a00 */
[----:B------:R-:W-:-:S03]  /*5890*/  MOV R5, R214 ;  /* 0x000000d600057202 */ /* 0x000fc60000000f00 */
[----:B------:R-:W-:Y:S01]  /*58a0*/  STL.64 [R1+0x38], R166 ;  /* 0x000038a601007387 */ /* 0x000fe20000100a00 */
[----:B------:R-:W-:-:S03]  /*58b0*/  IMAD.MOV.U32 R4, RZ, RZ, R215 ;  /* 0x000000ffff047224 */ /* 0x000fc600078e00d7 */
[----:B------:R-:W-:Y:S01]  /*58c0*/  STL.64 [R1+0x40], R168 ;  /* 0x000040a801007387 */ /* 0x000fe20000100a00 */
[----:B------:R-:W-:-:S03]  /*58d0*/  IMAD.MOV.U32 R7, RZ, RZ, R212 ;  /* 0x000000ffff077224 */ /* 0x000fc600078e00d4 */
[----:B------:R-:W-:Y:S01]  /*58e0*/  STL.64 [R1+0x48], R170 ;  /* 0x000048aa01007387 */ /* 0x000fe20000100a00 */
[----:B------:R-:W-:-:S03]  /*58f0*/  IMAD.MOV.U32 R6, RZ, RZ, R213 ;  /* 0x000000ffff067224 */ /* 0x000fc600078e00d5 */
[----:B------:R0:W-:Y:S01]  /*5900*/  STL [R1+0x50], R172 ;  /* 0x000050ac01007387 */ /* 0x0001e20000100800 */
[----:B------:R-:W-:Y:S01]  /*5910*/  IMAD.MOV.U32 R9, RZ, RZ, R210 ;  /* 0x000000ffff097224 */ /* 0x000fe200078e00d2 */
[----:B------:R-:W-:Y:S01]  /*5920*/  MOV R10, R209 ;  /* 0x000000d1000a7202 */ /* 0x000fe20000000f00 */
[----:B------:R-:W-:Y:S01]  /*5930*/  IMAD.MOV.U32 R8, RZ, RZ, R211 ;  /* 0x000000ffff087224 */ /* 0x000fe200078e00d3 */
[----:B------:R-:W2:Y:S01]  /*5940*/  LDL.LU.64 R214, [R1+0x2d0] ;  /* 0x0002d00001d67983 */ /* 0x000ea20000300a00 */
[----:B------:R-:W-:-:S03]  /*5950*/  IMAD.MOV.U32 R11, RZ, RZ, R208 ;  /* 0x000000ffff0b7224 */ /* 0x000fc600078e00d0 */
[----:B------:R-:W2:Y:S01]  /*5960*/  LDL.LU.64 R212, [R1+0x2c8] ;  /* 0x0002c80001d47983 */ /* 0x000ea20000300a00 */
[----:B------:R-:W-:Y:S01]  /*5970*/  IMAD.MOV.U32 R13, RZ, RZ, R206 ;  /* 0x000000ffff0d7224 */ /* 0x000fe200078e00ce */
[----:B------:R-:W-:Y:S01]  /*5980*/  MOV R15, R204 ;  /* 0x000000cc000f7202 */ /* 0x000fe20000000f00 */
[----:B------:R-:W-:Y:S01]  /*5990*/  IMAD.MOV.U32 R12, RZ, RZ, R207 ;  /* 0x000000ffff0c7224 */ /* 0x000fe200078e00cf */
[----:B------:R-:W2:Y:S01]  /*59a0*/  LDL.LU.64 R210, [R1+0x2c0] ;  /* 0x0002c00001d27983 */ /* 0x000ea20000300a00 */
[----:B------:R-:W-:-:S03]  /*59b0*/  IMAD.MOV.U32 R14, RZ, RZ, R205 ;  /* 0x000000ffff0e7224 */ /* 0x000fc600078e00cd */
[----:B------:R-:W2:Y:S01]  /*59c0*/  LDL.LU.64 R208, [R1+0x2b8] ;  /* 0x0002b80001d07983 */ /* 0x000ea20000300a00 */
[----:B------:R-:W-:Y:S02]  /*59d0*/  IMAD.MOV.U32 R19, RZ, RZ, R202 ;  /* 0x000000ffff137224 */ /* 0x000fe400078e00ca */
[----:B------:R-:W-:Y:S01]  /*59e0*/  IMAD.MOV.U32 R18, RZ, RZ, R203 ;  /* 0x000000ffff127224 */ /* 0x000fe200078e00cb */
[----:B------:R-:W2:Y:S01]  /*59f0*/  LDL.LU.64 R206, [R1+0x2b0] ;  /* 0x0002b00001ce7983 */ /* 0x000ea20000300a00 */
        /* <DEDUP_REMOVED lines=42> */
[----:B------:R-:W-:-:S03]  /*5ca0*/  IMAD.MOV.U32 R17, RZ, RZ, R173 ;  /* 0x000000ffff117224 */ /* 0x000fc600078e00ad */
        /* <DEDUP_REMOVED lines=78> */
[----:B------:R-:W-:Y:S01]  /*6190*/  IMAD.MOV.U32 R205, RZ, RZ, R228 ;  /* 0x000000ffffcd7224 */ /* 0x000fe200078e00e4 */
[----:B------:R-:W-:Y:S01]  /*61a0*/  MOV R228, R11 ;  /* 0x0000000b00e47202 */ /* 0x000fe20000000f00 */
[----:B------:R-:W-:Y:S02]  /*61b0*/  IMAD.MOV.U32 R207, RZ, RZ, R226 ;  /* 0x000000ffffcf7224 */ /* 0x000fe400078e00e2 */
        /* <DEDUP_REMOVED lines=10> */
[----:B------:R-:W-:Y:S01]  /*6260*/  IMAD.MOV.U32 R215, RZ, RZ, R218 ;  /* 0x000000ffffd77224 */ /* 0x000fe200078e00da */
[----:B------:R-:W-:Y:S01]  /*6270*/  MOV R218, R23 ;  /* 0x0000001700da7202 */ /* 0x000fe20000000f00 */
        /* <DEDUP_REMOVED lines=101> */
[----:B------:R-:W-:Y:S01]  /*68d0*/  BPT.TRAP 0x1 ;  /* 0x000000040000795c */ /* 0x000fe20000300000 */
.L_x_27:
[----:B------:R-:W2:Y:S01]  /*68e0*/  LDL R5, [R1+0x100] ;  /* 0x0001000001057983 */ /* 0x000ea20000100800 */
[----:B-----5:R-:W-:Y:S01]  /*68f0*/  ISETP.NE.AND P1, PT, R17, RZ, PT ;  /* 0x000000ff1100720c */ /* 0x020fe20003f25270 */
[----:B------:R-:W-:Y:S01]  /*6900*/  IMAD.U32 R4, RZ, RZ, UR8 ;  /* 0x00000008ff047e24 */ /* 0x000fe2000f8e00ff */
[----:B------:R-:W-:-:S11]  /*6910*/  UISETP.GT.U32.AND UP0, UPT, UR38, 0x1, UPT ;  /* 0x000000012600788c */ /* 0x000fd6000bf04070 */
[----:B------:R-:W-:-:S05]  /*6920*/  @P1 IMAD R4, R4, 0x8, R0 ;  /* 0x0000000804041824 */ /* 0x000fca00078e0200 */
[----:B------:R-:W-:-:S04]  /*6930*/  @P1 IADD3 R4, R4, 0x10, RZ ;  /* 0x0000001004041810 */ /* 0x000fc80007ffe0ff */
[----:B--2---:R-:W-:-:S04]  /*6940*/  @P1 PRMT R4, R5, 0x654, R4 ;  /* 0x0000065405041816 */ /* 0x004fc80000000004 */
[----:B------:R0:W-:Y:S01]  /*6950*/  @P1 SYNCS.ARRIVE.TRANS64.RED.A1T0 RZ, [R4+URZ], RZ ;  /* 0x000000ff04ff19a7 */ /* 0x0001e2000810043f */
[----:B------:R-:W-:-:S13]  /*6960*/  PLOP3.LUT P1, PT, PT, PT, UP0, 0x80, 0x0 ;  /* 0x000000000000781c */ /* 0x000fda0003f2f008 */
[----:B0-----:R-:W-:Y:S05]  /*6970*/  @P1 BRA `(.L_x_28) ;  /* 0x0000000000041947 */ /* 0x001fea0003800000 */
[----:B------:R-:W-:Y:S01]  /*6980*/  BPT.TRAP 0x1 ;  /* 0x000000040000795c */ /* 0x000fe20000300000 */
.L_x_28:
[----:B------:R-:W-:Y:S02]  /*6990*/  UISETP.GT.AND UP2, UPT, UR6, 0x1, UPT ;  /* 0x000000010600788c */ /* 0x000fe4000bf44270 */
[----:B------:R-:W-:Y:S02]  /*69a0*/  UIADD3 UR7, UR7, 0x1, URZ ;  /* 0x0000000107077890 */ /* 0x000fe4000fffe03f */
[----:B------:R-:W-:Y:S02]  /*69b0*/  UIADD3 UR8, UR8, 0x1, URZ ;  /* 0x0000000108087890 */ /* 0x000fe4000fffe03f */
[----:B------:R-:W-:Y:S01]  /*69c0*/  PLOP3.LUT P1, PT, PT, PT, UP2, 0x80, 0x0 ;  /* 0x000000000000781c */ /* 0x000fe20003f2f028 */
[----:B------:R-:W-:Y:S02]  /*69d0*/  UISETP.NE.AND UP0, UPT, UR7, 0x2, UPT ;  /* 0x000000020700788c */ /* 0x000fe4000bf05270 */
[----:B------:R-:W-:Y:S02]  /*69e0*/  UISETP.NE.AND UP1, UPT, UR8, 0x2, UPT ;  /* 0x000000020800788c */ /* 0x000fe4000bf25270 */
[----:B------:R-:W-:-:S02]  /*69f0*/  USEL UR9, URZ, 0x1, UP0 ;  /* 0x000000013f097887 */ /* 0x000fc40008000000 */
[----:B------:R-:W-:Y:S02]  /*6a00*/  UIADD3 UR6, UR6, -0x1, URZ ;  /* 0xffffffff06067890 */ /* 0x000fe4000fffe03f */
[----:B------:R-:W-:Y:S02]  /*6a10*/  USEL UR7, UR7, URZ, UP0 ;  /* 0x0000003f07077287 */ /* 0x000fe40008000000 */
[----:B------:R-:W-:Y:S01]  /*6a20*/  USEL UR8, UR8, URZ, UP1 ;  /* 0x0000003f08087287 */ /* 0x000fe20008800000 */
[----:B------:R-:W-:Y:S01]  /*6a30*/  LOP3.LUT R3, R3, UR9, RZ, 0x3c, !PT ;  /* 0x0000000903037c12 */ /* 0x000fe2000f8e3cff */
[----:B------:R-:W-:Y:S10]  /*6a40*/  @P1 BRA `(.L_x_29) ;  /* 0xffffffd000c81947 */ /* 0x000ff4000383ffff */
.L_x_22:
[----:B-----5:R-:W0:Y:S02]  /*6a50*/  LDC R3, c[0x0][0x28c] ;  /* 0x0000a300ff037b82 */ /* 0x020e240000000800 */
[----:B0-----:R-:W-:-:S13]  /*6a60*/  ISETP.GE.AND P1, PT, R3, 0x1, PT ;  /* 0x000000010300780c */ /* 0x001fda0003f26270 */
[----:B------:R-:W-:Y:S05]  /*6a70*/  @!P1 BRA `(.L_x_30) ;  /* 0x0000000000489947 */ /* 0x000fea0003800000 */
[----:B------:R-:W-:Y:S05]  /*6a80*/  @!P0 BRA `(.L_x_31) ;  /* 0x0000000000048947 */ /* 0x000fea0003800000 */
[----:B------:R-:W-:Y:S01]  /*6a90*/  BPT.TRAP 0x1 ;  /* 0x000000040000795c */ /* 0x000fe20000300000 */
.L_x_31:
[----:B------:R-:W2:Y:S01]  /*6aa0*/  LDL R4, [R1+0x100] ;  /* 0x0001000001047983 */ /* 0x000ea20000100800 */
[----:B------:R-:W-:Y:S01]  /*6ab0*/  ISETP.NE.AND P0, PT, R17, RZ, PT ;  /* 0x000000ff1100720c */ /* 0x000fe20003f05270 */
[----:B------:R-:W-:-:S12]  /*6ac0*/  UISETP.LT.AND UP1, UPT, UR43, 0x1, UPT ;  /* 0x000000012b00788c */ /* 0x000fd8000bf21270 */
[----:B------:R-:W-:-:S05]  /*6ad0*/  VOTEU.ANY UP0, P0 ;  /* 0x00000000003f7886 */ /* 0x000fca0000000100 */
[----:B------:R-:W-:-:S04]  /*6ae0*/  @UP0 USEL UR4, UR43, 0x1, UP1 ;  /* 0x000000012b040887 */ /* 0x000fc80008800000 */
[----:B------:R-:W-:Y:S02]  /*6af0*/  @UP0 UIADD3 UR4, UR37, UR43, -UR4 ;  /* 0x0000002b25040290 */ /* 0x000fe4000fffe804 */
[----:B------:R-:W-:-:S04]  /*6b00*/  UISETP.GT.U32.AND UP0, UPT, UR38, 0x1, UPT ;  /* 0x000000012600788c */ /* 0x000fc8000bf04070 */
[----:B------:R-:W-:-:S04]  /*6b10*/  IMAD.U32 R3, RZ, RZ, UR4 ;  /* 0x00000004ff037e24 */ /* 0x000fc8000f8e00ff */
[----:B------:R-:W-:-:S05]  /*6b20*/  @P0 IMAD.SHL.U32 R3, R3, 0x8, RZ ;  /* 0x0000000803030824 */ /* 0x000fca00078e00ff */
[----:B------:R-:W-:-:S04]  /*6b30*/  @P0 LOP3.LUT R3, R3, 0x8, RZ, 0xc0, !PT ;  /* 0x0000000803030812 */ /* 0x000fc800078ec0ff */
[----:B------:R-:W-:-:S04]  /*6b40*/  @P0 IADD3 R0, R0, 0x10, R3 ;  /* 0x0000001000000810 */ /* 0x000fc80007ffe003 */
[----:B--2---:R-:W-:-:S04]  /*6b50*/  @P0 PRMT R0, R4, 0x654, R0 ;  /* 0x0000065404000816 */ /* 0x004fc80000000000 */
[----:B------:R0:W-:Y:S01]  /*6b60*/  @P0 SYNCS.ARRIVE.TRANS64.RED.A1T0 RZ, [R0+URZ], RZ ;  /* 0x000000ff00ff09a7 */ /* 0x0001e2000810043f */
[----:B------:R-:W-:-:S13]  /*6b70*/  PLOP3.LUT P0, PT, PT, PT, UP0, 0x80, 0x0 ;  /* 0x000000000000781c */ /* 0x000fda0003f0f008 */
[----:B0-----:R-:W-:Y:S05]  /*6b80*/  @P0 BRA `(.L_x_30) ;  /* 0x0000000000040947 */ /* 0x001fea0003800000 */
[----:B------:R-:W-:Y:S01]  /*6b90*/  BPT.TRAP 0x1 ;  /* 0x000000040000795c */ /* 0x000fe20000300000 */
.L_x_30:
[----:B------:R-:W0:Y:S01]  /*6ba0*/  S2R R5, SR_TID.X ;  /* 0x0000000000057919 */ /* 0x000e220000002100 */
[----:B------:R-:W-:Y:S02]  /*6bb0*/  USHF.L.U32 UR41, UR41, 0x7, URZ ;  /* 0x0000000729297899 */ /* 0x000fe4000800063f */
[----:B------:R-:W-:Y:S01]  /*6bc0*/  USHF.R.S32.HI UR10, URZ, 0x1f, UR42 ;  /* 0x0000001f3f0a7899 */ /* 0x000fe2000801142a */
[----:B------:R-:W-:Y:S01]  /*6bd0*/  ULDC.64 UR8, c[0x0][0x5d0] ;  /* 0x0001740000087ab9 */ /* 0x000fe20000000a00 */
[----:B------:R-:W-:Y:S02]  /*6be0*/  UIADD3 UR37, UR43, UR37, URZ ;  /* 0x000000252b257290 */ /* 0x000fe4000fffe03f */
[----:B------:R-:W-:Y:S01]  /*6bf0*/  MOV R18, UR41 ;  /* 0x0000002900127c02 */ /* 0x000fe20008000f00 */
[----:B------:R-:W-:Y:S02]  /*6c00*/  UIMAD UR4, UR10, UR8, URZ ;  /* 0x000000080a0472a4 */ /* 0x000fe4000f8e023f */
[----:B------:R-:W-:Y:S01]  /*6c10*/  IMAD.U32 R6, RZ, RZ, UR8 ;  /* 0x00000008ff067e24 */ /* 0x000fe2000f8e00ff */
[----:B------:R-:W-:-:S02]  /*6c20*/  UIMAD.WIDE UR6, UR40, 0x200, URZ ;  /* 0x00000200280678a5 */ /* 0x000fc4000f8e023f */
[----:B------:R-:W-:Y:S01]  /*6c30*/  UIMAD UR4, UR42, UR9, UR4 ;  /* 0x000000092a0472a4 */ /* 0x000fe2000f8e0204 */
[----:B------:R-:W-:Y:S01]  /*6c40*/  ULDC UR8, c[0x0][0x288] ;  /* 0x0000a20000087ab9 */ /* 0x000fe20000000800 */
[----:B------:R-:W-:Y:S02]  /*6c50*/  USHF.L.U32 UR40, UR40, 0x9, URZ ;  /* 0x0000000928287899 */ /* 0x000fe4000800063f */
[----:B------:R-:W-:Y:S01]  /*6c60*/  UISETP.GE.AND UP1, UPT, UR41, UR8, UPT ;  /* 0x000000082900728c */ /* 0x000fe2000bf26270 */
[----:B------:R-:W-:Y:S01]  /*6c70*/  ULDC UR5, c[0x0][0x284] ;  /* 0x0000a10000057ab9 */ /* 0x000fe20000000800 */
[----:B------:R-:W-:Y:S02]  /*6c80*/  UISETP.GT.U32.AND UP0, UPT, UR37, 0x1, UPT ;  /* 0x000000012500788c */ /* 0x000fe4000bf04070 */
[----:B------:R-:W-:Y:S02]  /*6c90*/  UISETP.GE.OR UP1, UPT, UR40, UR5, UP1 ;  /* 0x000000052800728c */ /* 0x000fe40008f26670 */
[----:B------:R-:W-:-:S04]  /*6ca0*/  UISETP.LT.U32.AND UP0, UPT, UR43, 0x2, UP0 ;  /* 0x000000022b00788c */ /* 0x000fc80008701070 */
[----:B------:R-:W-:Y:S01]  /*6cb0*/  PLOP3.LUT P0, PT, PT, PT, UP1, 0x80, 0x0 ;  /* 0x000000000000781c */ /* 0x000fe20003f0f018 */
[----:B0-----:R-:W-:Y:S01]  /*6cc0*/  IMAD.SHL.U32 R19, R5, 0x2, RZ ;  /* 0x0000000205137824 */ /* 0x001fe200078e00ff */
[--C-:B------:R-:W-:Y:S02]  /*6cd0*/  SHF.R.U32.HI R3, RZ, 0x7, R5.reuse ;  /* 0x00000007ff037819 */ /* 0x100fe40000011605 */
[----:B------:R-:W-:Y:S02]  /*6ce0*/  SHF.R.U32.HI R0, RZ, 0x2, R5 ;  /* 0x00000002ff007819 */ /* 0x000fe40000011605 */
[----:B------:R-:W-:Y:S02]  /*6cf0*/  LOP3.LUT R18, R18, 0x6, R19, 0xf8, !PT ;  /* 0x0000000612127812 */ /* 0x000fe400078ef813 */
[----:B------:R-:W-:Y:S02]  /*6d00*/  LOP3.LUT R3, R3, 0x1, RZ, 0xc0, !PT ;  /* 0x0000000103037812 */ /* 0x000fe400078ec0ff */
[----:B------:R-:W-:-:S02]  /*6d10*/  LOP3.LUT R4, R5, 0x60, RZ, 0xc0, !PT ;  /* 0x0000006005047812 */ /* 0x000fc400078ec0ff */
[----:B------:R-:W-:Y:S01]  /*6d20*/  SHF.R.S32.HI R19, RZ, 0x1f, R18 ;  /* 0x0000001fff137819 */ /* 0x000fe20000011412 */
[----:B------:R-:W-:Y:S01]  /*6d30*/  IMAD.SHL.U32 R220, R3, 0x40, RZ ;  /* 0x0000004003dc7824 */ /* 0x000fe200078e00ff */
[----:B------:R-:W-:Y:S02]  /*6d40*/  LOP3.LUT R0, R0, 0x7, RZ, 0xc0, !PT ;  /* 0x0000000700007812 */ /* 0x000fe400078ec0ff */
[----:B------:R-:W-:Y:S01]  /*6d50*/  SHF.R.U32.HI R4, RZ, 0x1, R4 ;  /* 0x00000001ff047819 */ /* 0x000fe20000011604 */
[----:B------:R-:W-:Y:S01]  /*6d60*/  IMAD.WIDE.U32 R6, R6, UR42, R18 ;  /* 0x0000002a06067c25 */ /* 0x000fe2000f8e0012 */
[--C-:B------:R-:W-:Y:S02]  /*6d70*/  LOP3.LUT R220, R220, 0x40, R0.reuse, 0xe2, !PT ;  /* 0x00000040dcdc7812 */ /* 0x100fe400078ee200 */
[----:B------:R-:W-:Y:S01]  /*6d80*/  IADD3 R0, RZ, -R4, -R0 ;  /* 0x80000004ff007210 */ /* 0x000fe20007ffe800 */
[----:B------:R-:W-:Y:S01]  /*6d90*/  VIADD R7, R7, UR4 ;  /* 0x0000000407077c36 */ /* 0x000fe20008000000 */
[----:B------:R-:W-:Y:S01]  /*6da0*/  USHF.R.U32.HI UR4, URZ, 0x1, UR37 ;  /* 0x000000013f047899 */ /* 0x000fe20008011625 */
[----:B------:R-:W-:Y:S01]  /*6db0*/  LOP3.LUT R220, R220, UR6, R4, 0xfe, !PT ;  /* 0x00000006dcdc7c12 */ /* 0x000fe2000f8efe04 */
[----:B------:R-:W-:Y:S01]  /*6dc0*/  ULOP3.LUT UR37, UR37, 0x1, URZ, 0xc0, !UPT ;  /* 0x0000000125257892 */ /* 0x000fe2000f8ec03f */
[----:B------:R-:W-:Y:S01]  /*6dd0*/  IMAD R0, R3, -0x40, R0 ;  /* 0xffffffc003007824 */ /* 0x000fe200078e0200 */
[----:B------:R-:W-:Y:S01]  /*6de0*/  ULOP3.LUT UR4, UR4, 0x1, URZ, 0xc0, !UPT ;  /* 0x0000000104047892 */ /* 0x000fe2000f8ec03f */
[----:B------:R-:W-:Y:S01]  /*6df0*/  IMAD.U32 R3, RZ, RZ, UR5 ;  /* 0x00000005ff037e24 */ /* 0x000fe2000f8e00ff */
[----:B------:R-:W-:-:S02]  /*6e00*/  USEL UR5, URZ, 0x1, !UP0 ;  /* 0x000000013f057887 */ /* 0x000fc4000c000000 */
[----:B------:R-:W-:Y:S02]  /*6e10*/  UISETP.NE.U32.AND UP2, UPT, UR4, 0x1, UPT ;  /* 0x000000010400788c */ /* 0x000fe4000bf45070 */
[----:B------:R-:W-:Y:S01]  /*6e20*/  IADD3 R3, R3, -UR40, R0 ;  /* 0x8000002803037c10 */ /* 0x000fe2000fffe000 */
[----:B------:R-:W-:Y:S01]  /*6e30*/  UMOV UR40, 0xffffffff ;  /* 0xffffffff00287882 */ /* 0x000fe20000000000 */
[----:B------:R-:W-:Y:S01]  /*6e40*/  LOP3.LUT R0, R5, 0x3, RZ, 0xc0, !PT ;  /* 0x0000000305007812 */ /* 0x000fe200078ec0ff */
[----:B------:R-:W-:Y:S01]  /*6e50*/  IMAD.MOV.U32 R5, RZ, RZ, -0x2 ;  /* 0xfffffffeff057424 */ /* 0x000fe200078e00ff */
[----:B------:R-:W-:-:S03]  /*6e60*/  UISETP.GT.U32.AND UP2, UPT, UR43, 0x1, !UP2 ;  /* 0x000000012b00788c */ /* 0x000fc6000d744070 */
[----:B------:R-:W-:Y:S01]  /*6e70*/  IMAD R0, R0, R5, UR8 ;  /* 0x0000000800007e24 */ /* 0x000fe2000f8e0205 */
[----:B------:R-:W-:-:S04]  /*6e80*/  USEL UR4, URZ, 0x1, !UP2 ;  /* 0x000000013f047887 */ /* 0x000fc8000d000000 */
[----:B------:R-:W-:Y:S01]  /*6e90*/  ULOP3.LUT UR36, UR4, UR36, UR5, 0x96, !UPT ;  /* 0x0000002404247292 */ /* 0x000fe2000f8e9605 */
[----:B------:R-:W-:Y:S01]  /*6ea0*/  IADD3 R0, R0, -UR41, RZ ;  /* 0x8000002900007c10 */ /* 0x000fe2000fffe0ff */
[----:B------:R-:W-:Y:S10]  /*6eb0*/  @P0 BRA `(.L_x_32) ;  /* 0x0000010400980947 */ /* 0x000ff40003800000 */
[----:B------:R-:W-:Y:S01]  /*6ec0*/  FSETP.NEU.AND P1, PT, R16, RZ, PT ;  /* 0x000000ff1000720b */ /* 0x000fe20003f2d000 */
[----:B------:R-:W-:Y:S01]  /*6ed0*/  ULDC.64 UR8, c[0x0][0x5c8] ;  /* 0x0001720000087ab9 */ /* 0x000fe20000000a00 */
[----:B------:R-:W-:Y:S01]  /*6ee0*/  ISETP.GT.AND P0, PT, R3, RZ, PT ;  /* 0x000000ff0300720c */ /* 0x000fe20003f04270 */
[----:B------:R-:W-:Y:S01]  /*6ef0*/  UIMAD UR4, UR7, UR8, URZ ;  /* 0x00000008070472a4 */ /* 0x000fe2000f8e023f */
[----:B------:R-:W-:Y:S01]  /*6f00*/  IMAD.U32 R10, RZ, RZ, UR9 ;  /* 0x00000009ff0a7e24 */ /* 0x000fe2000f8e00ff */
[----:B------:R-:W-:Y:S01]  /*6f10*/  BSSY B0, `(.L_x_32) ;  /* 0x0001060000007945 */ /* 0x000fe20003800000 */
[----:B------:R-:W-:Y:S01]  /*6f20*/  IMAD.WIDE.U32 R6, R220, UR8, R6 ;  /* 0x00000008dc067c25 */ /* 0x000fe2000f8e0006 */
[----:B------:R-:W-:-:S03]  /*6f30*/  ISETP.GT.AND P2, PT, R0, RZ, P0 ;  /* 0x000000ff0000720c */ /* 0x000fc60000744270 */
[----:B------:R-:W-:-:S04]  /*6f40*/  IMAD R10, R220, R10, UR4 ;  /* 0x00000004dc0a7e24 */ /* 0x000fc8000f8e020a */
[----:B------:R-:W-:Y:S01]  /*6f50*/  IMAD.IADD R10, R7, 0x1, R10 ;  /* 0x00000001070a7824 */ /* 0x000fe200078e020a */
[----:B------:R-:W-:Y:S06]  /*6f60*/  @!P1 BRA `(.L_x_33) ;  /* 0x000000b800349947 */ /* 0x000fec0003800000 */
[----:B------:R-:W0:Y:S01]  /*6f70*/  LDC.64 R22, c[0x0][0x5b8] ;  /* 0x00016e00ff167b82 */ /* 0x000e220000000a00 */
[----:B------:R-:W2:Y:S01]  /*6f80*/  LDL.LU R11, [R1] ;  /* 0x00000000010b7983 */ /* 0x000ea20000300800 */
[----:B------:R-:W-:-:S06]  /*6f90*/  ULDC.64 UR4, c[0x0][0x5c0] ;  /* 0x0001700000047ab9 */ /* 0x000fcc0000000a00 */
[----:B------:R-:W1:Y:S08]  /*6fa0*/  LDC.64 R14, c[0x0][0x5b0] ;  /* 0x00016c00ff0e7b82 */ /* 0x000e700000000a00 */
[----:B------:R-:W3:Y:S01]  /*6fb0*/  LDC.64 R12, c[0x0][0x5a8] ;  /* 0x00016a00ff0c7b82 */ /* 0x000ee20000000a00 */
[C---:B0-----:R-:W-:Y:S02]  /*6fc0*/  IMAD R4, R22.reuse, UR10, RZ ;  /* 0x0000000a16047c24 */ /* 0x041fe4000f8e02ff */
[----:B------:R-:W-:-:S04]  /*6fd0*/  IMAD.WIDE.U32 R216, R22, UR42, R18 ;  /* 0x0000002a16d87c25 */ /* 0x000fc8000f8e0012 */
[----:B------:R-:W-:Y:S02]  /*6fe0*/  IMAD R23, R23, UR42, R4 ;  /* 0x0000002a17177c24 */ /* 0x000fe4000f8e0204 */
[----:B-1----:R-:W-:Y:S02]  /*6ff0*/  IMAD R221, R14, UR7, RZ ;  /* 0x000000070edd7c24 */ /* 0x002fe4000f8e02ff */
[----:B------:R-:W-:Y:S02]  /*7000*/  IMAD.IADD R21, R217, 0x1, R23 ;  /* 0x00000001d9157824 */ /* 0x000fe400078e0217 */
[----:B------:R-:W-:Y:S02]  /*7010*/  IMAD.MOV.U32 R20, RZ, RZ, R216 ;  /* 0x000000ffff147224 */ /* 0x000fe400078e00d8 */
[C---:B------:R-:W-:Y:S02]  /*7020*/  IMAD R221, R220.reuse, R15, R221 ;  /* 0x0000000fdcdd7224 */ /* 0x040fe400078e02dd */
[----:B------:R-:W-:-:S05]  /*7030*/  IMAD.WIDE.U32 R4, R220, R14, R20 ;  /* 0x0000000edc047225 */ /* 0x000fca00078e0014 */
[----:B------:R-:W-:Y:S02]  /*7040*/  IADD3 R5, R5, R221, RZ ;  /* 0x000000dd05057210 */ /* 0x000fe40007ffe0ff */
[----:B---3--:R-:W-:-:S04]  /*7050*/  LEA R8, P1, R4, R12, 0x1 ;  /* 0x0000000c04087211 */ /* 0x008fc800078208ff */
[----:B------:R-:W-:-:S05]  /*7060*/  LEA.HI.X R9, R4, R13, R5, 0x1, P1 ;  /* 0x0000000d04097211 */ /* 0x000fca00008f0c05 */
[----:B------:R-:W3:Y:S01]  /*7070*/  @P2 LDG.E.LTC128B.U16 R223, desc[UR44][R8.64] ;  /* 0x0000002c08df2981 */ /* 0x000ee2000c1e1520 */
[----:B------:R-:W-:Y:S01]  /*7080*/  BSSY B1, `(.L_x_34) ;  /* 0x0000011000017945 */ /* 0x000fe20003800000 */
[----:B---3--:R-:W-:-:S04]  /*7090*/  IMAD.U32 R4, R223, 0x10000, RZ ;  /* 0x00010000df047824 */ /* 0x008fc800078e00ff */
[----:B------:R-:W-:-:S04]  /*70a0*/  FMUL R4, R4, R16 ;  /* 0x0000001004047220 */ /* 0x000fc80000400000 */
[----:B--2---:R-:W-:Y:S01]  /*70b0*/  FFMA R7, R11, R2, R4 ;  /* 0x000000020b077223 */ /* 0x004fe20000000004 */
[----:B------:R-:W-:-:S04]  /*70c0*/  LEA R4, P1, R6, UR4, 0x1 ;  /* 0x0000000406047c11 */ /* 0x000fc8000f8208ff */
[----:B------:R-:W-:Y:S02]  /*70d0*/  LEA.HI.X R5, R6, UR5, R10, 0x1, P1 ;  /* 0x0000000506057c11 */ /* 0x000fe400088f0c0a */
[----:B------:R-:W-:-:S05]  /*70e0*/  F2FP.BF16.F32.PACK_AB R6, RZ, R7 ;  /* 0x00000007ff06723e */ /* 0x000fca00000010ff */
[----:B------:R0:W-:Y:S02]  /*70f0*/  @P2 STG.E.U16 desc[UR44][R4.64], R6 ;  /* 0x0000000604002986 */ /* 0x0001e4000c10152c */
[----:B0-----:R-:W-:-:S04]  /*7100*/  IMAD.WIDE.U32 R6, R220, R14, R18 ;  /* 0x0000000edc067225 */ /* 0x001fc800078e0012 */
[----:B------:R-:W-:Y:S02]  /*7110*/  IMAD.IADD R7, R221, 0x1, R7 ;  /* 0x00000001dd077824 */ /* 0x000fe400078e0207 */
[----:B------:R-:W-:-:S04]  /*7120*/  IMAD.WIDE.U32 R6, R22, UR42, R6 ;  /* 0x0000002a16067c25 */ /* 0x000fc8000f8e0006 */
[----:B------:R-:W-:Y:S01]  /*7130*/  IMAD.IADD R7, R23, 0x1, R7 ;  /* 0x0000000117077824 */ /* 0x000fe200078e0207 */
[----:B------:R-:W-:-:S04]  /*7140*/  LEA R10, P1, R6, R12, 0x1 ;  /* 0x0000000c060a7211 */ /* 0x000fc800078208ff */
[----:B------:R-:W-:Y:S02]  /*7150*/  LEA.HI.X R11, R6, R13, R7, 0x1, P1 ;  /* 0x0000000d060b7211 */ /* 0x000fe400008f0c07 */
[----:B------:R-:W-:-:S13]  /*7160*/  ISETP.GT.AND P1, PT, R0, 0x1, P0 ;  /* 0x000000010000780c */ /* 0x000fda0000724270 */
[----:B------:R-:W-:Y:S05]  /*7170*/  @!P1 BRA `(.L_x_35) ;  /* 0x0000000000049947 */ /* 0x000fea0003800000 */
[----:B------:R0:W5:Y:S02]  /*7180*/  LDG.E.LTC128B.U16 R223, desc[UR44][R10.64+0x2] ;  /* 0x0000022c0adf7981 */ /* 0x000164000c1e1520 */
.L_x_35:
[----:B------:R-:W-:Y:S05]  /*7190*/  BSYNC B1 ;  /* 0x0000000000017941 */ /* 0x000fea0003800000 */
.L_x_34:
[----:B------:R-:W2:Y:S01]  /*71a0*/  LDL.LU R7, [R1+0x4] ;  /* 0x0000040001077983 */ /* 0x000ea20000300800 */
[----:B-----5:R-:W-:Y:S01]  /*71b0*/  IMAD.U32 R6, R223, 0x10000, RZ ;  /* 0x00010000df067824 */ /* 0x020fe200078e00ff */
[C---:B------:R-:W-:Y:S02]  /*71c0*/  SHF.L.U64.HI R219, R14.reuse, 0x3, R15 ;  /* 0x000000030edb7819 */ /* 0x040fe4000001020f */
[----:B------:R-:W-:Y:S01]  /*71d0*/  SHF.L.U32 R218, R14, 0x3, RZ ;  /* 0x000000030eda7819 */ /* 0x000fe200000006ff */
[----:B------:R-:W-:Y:S01]  /*71e0*/  FMUL R6, R6, R16 ;  /* 0x0000001006067220 */ /* 0x000fe20000400000 */
[----:B------:R-:W3:Y:S03]  /*71f0*/  LDL.LU R222, [R1+0x8] ;  /* 0x0000080001de7983 */ /* 0x000ee60000300800 */
[----:B--2---:R-:W-:-:S05]  /*7200*/  FFMA R6, R7, R2, R6 ;  /* 0x0000000207067223 */ /* 0x004fca0000000006 */
[----:B------:R-:W-:-:S05]  /*7210*/  F2FP.BF16.F32.PACK_AB R6, RZ, R6 ;  /* 0x00000006ff06723e */ /* 0x000fca00000010ff */
[----:B------:R1:W-:Y:S01]  /*7220*/  @P1 STG.E.U16 desc[UR44][R4.64+0x2], R6 ;  /* 0x0000020604001986 */ /* 0x0003e2000c10152c */
[----:B------:R-:W-:-:S04]  /*7230*/  ISETP.GT.AND P1, PT, R3, 0x8, PT ;  /* 0x000000080300780c */ /* 0x000fc80003f24270 */
[----:B------:R-:W-:Y:S01]  /*7240*/  ISETP.GT.AND P2, PT, R0, RZ, P1 ;  /* 0x000000ff0000720c */ /* 0x000fe20000f44270 */
[----:B-1----:R-:W-:-:S04]  /*7250*/  IMAD.WIDE.U32 R6, R220, R14, R218 ;  /* 0x0000000edc067225 */ /* 0x002fc800078e00da */
[----:B------:R-:W-:Y:S01]  /*7260*/  IMAD.IADD R221, R221, 0x1, R7 ;  /* 0x00000001dddd7824 */ /* 0x000fe200078e0207 */
[----:B------:R-:W-:-:S05]  /*7270*/  IADD3 R7, P3, R216, R6, RZ ;  /* 0x00000006d8077210 */ /* 0x000fca0007f7e0ff */
[----:B------:R-:W-:Y:S01]  /*7280*/  IMAD.X R9, R221, 0x1, R21, P3 ;  /* 0x00000001dd097824 */ /* 0x000fe200018e0615 */
[----:B------:R-:W-:-:S04]  /*7290*/  LEA R8, P3, R7, R12, 0x1 ;  /* 0x0000000c07087211 */ /* 0x000fc800078608ff */
[----:B------:R-:W-:-:S05]  /*72a0*/  LEA.HI.X R9, R7, R13, R9, 0x1, P3 ;  /* 0x0000000d07097211 */ /* 0x000fca00018f0c09 */
[----:B------:R1:W2:Y:S01]  /*72b0*/  @P2 LDG.E.LTC128B.U16 R223, desc[UR44][R8.64] ;  /* 0x0000002c08df2981 */ /* 0x0002a2000c1e1520 */
[----:B------:R-:W-:Y:S01]  /*72c0*/  IADD3 R6, P3, R18, R6, RZ ;  /* 0x0000000612067210 */ /* 0x000fe20007f7e0ff */
[----:B------:R-:W-:Y:S01]  /*72d0*/  BSSY B1, `(.L_x_36) ;  /* 0x0000016000017945 */ /* 0x000fe20003800000 */
[----:B------:R-:W-:-:S03]  /*72e0*/  ISETP.GT.AND P4, PT, R0, 0x1, P1 ;  /* 0x000000010000780c */ /* 0x000fc60000f84270 */
[----:B------:R-:W-:Y:S02]  /*72f0*/  IMAD.X R7, R19, 0x1, R221, P3 ;  /* 0x0000000113077824 */ /* 0x000fe400018e06dd */
[----:B------:R-:W-:Y:S02]  /*7300*/  IMAD.U32 R221, RZ, RZ, UR9 ;  /* 0x00000009ffdd7e24 */ /* 0x000fe4000f8e00ff */
[----:B------:R-:W-:-:S04]  /*7310*/  IMAD.WIDE.U32 R6, R22, UR42, R6 ;  /* 0x0000002a16067c25 */ /* 0x000fc8000f8e0006 */
[----:B------:R-:W-:Y:S01]  /*7320*/  IMAD.IADD R7, R23, 0x1, R7 ;  /* 0x0000000117077824 */ /* 0x000fe200078e0207 */
[----:B-1----:R-:W-:-:S04]  /*7330*/  LEA R8, P3, R6, R12, 0x1 ;  /* 0x0000000c06087211 */ /* 0x002fc800078608ff */
[----:B------:R-:W-:Y:S02]  /*7340*/  LEA.HI.X R9, R6, R13, R7, 0x1, P3 ;  /* 0x0000000d06097211 */ /* 0x000fe400018f0c07 */
[----:B--2---:R-:W-:-:S05]  /*7350*/  SHF.L.U32 R6, R223, 0x10, RZ ;  /* 0x00000010df067819 */ /* 0x004fca00000006ff */
[----:B------:R-:W-:-:S04]  /*7360*/  FMUL R6, R6, R16 ;  /* 0x0000001006067220 */ /* 0x000fc80000400000 */
[----:B---3--:R-:W-:Y:S01]  /*7370*/  FFMA R7, R222, R2, R6 ;  /* 0x00000002de077223 */ /* 0x008fe20000000006 */
[----:B------:R-:W-:Y:S02]  /*7380*/  IMAD.U32 R222, RZ, RZ, UR8 ;  /* 0x00000008ffde7e24 */ /* 0x000fe4000f8e00ff */
[----:B------:R-:W-:Y:S02]  /*7390*/  IMAD.U32 R6, RZ, RZ, UR8 ;  /* 0x00000008ff067e24 */ /* 0x000fe4000f8e00ff */
[----:B------:R-:W-:Y:S01]  /*73a0*/  IMAD.SHL.U32 R222, R222, 0x10, RZ ;  /* 0x00000010dede7824 */ /* 0x000fe200078e00ff */
[----:B------:R-:W-:Y:S02]  /*73b0*/  F2FP.BF16.F32.PACK_AB R7, RZ, R7 ;  /* 0x00000007ff07723e */ /* 0x000fe400000010ff */
[----:B------:R-:W-:Y:S02]  /*73c0*/  SHF.L.U64.HI R221, R6, 0x4, R221 ;  /* 0x0000000406dd7819 */ /* 0x000fe400000102dd */
[----:B------:R-:W-:-:S02]  /*73d0*/  IADD3 R6, P3, R222, R4, RZ ;  /* 0x00000004de067210 */ /* 0x000fc40007f7e0ff */
[----:B------:R-:W-:Y:S02]  /*73e0*/  PRMT R224, R7, 0x7610, R224 ;  /* 0x0000761007e07816 */ /* 0x000fe400000000e0 */
[----:B------:R-:W-:-:S05]  /*73f0*/  IADD3.X R7, R221, R5, RZ, P3, !PT ;  /* 0x00000005dd077210 */ /* 0x000fca0001ffe4ff */
[----:B------:R1:W-:Y:S01]  /*7400*/  @P2 STG.E.U16 desc[UR44][R6.64], R224 ;  /* 0x000000e006002986 */ /* 0x0003e2000c10152c */
[----:B------:R-:W-:Y:S05]  /*7410*/  @!P4 BRA `(.L_x_37) ;  /* 0x000000000004c947 */ /* 0x000fea0003800000 */
[----:B------:R2:W5:Y:S02]  /*7420*/  LDG.E.LTC128B.U16 R223, desc[UR44][R8.64+0x2] ;  /* 0x0000022c08df7981 */ /* 0x000564000c1e1520 */
.L_x_37:
[----:B------:R-:W-:Y:S05]  /*7430*/  BSYNC B1 ;  /* 0x0000000000017941 */ /* 0x000fea0003800000 */
.L_x_36:
[----:B------:R-:W3:Y:S01]  /*7440*/  LDL.LU R225, [R1+0xc] ;  /* 0x00000c0001e17983 */ /* 0x000ee20000300800 */
[----:B-1---5:R-:W-:Y:S01]  /*7450*/  IMAD.U32 R224, R223, 0x10000, RZ ;  /* 0x00010000dfe07824 */ /* 0x022fe200078e00ff */
[----:B------:R-:W-:Y:S01]  /*7460*/  ISETP.GT.AND P2, PT, R0, 0x8, P0 ;  /* 0x000000080000780c */ /* 0x000fe20000744270 */
[----:B------:R-:W-:Y:S02]  /*7470*/  BSSY B1, `(.L_x_38) ;  /* 0x0000007000017945 */ /* 0x000fe40003800000 */
[----:B------:R-:W-:-:S04]  /*7480*/  FMUL R224, R224, R16 ;  /* 0x00000010e0e07220 */ /* 0x000fc80000400000 */
[----:B---3--:R-:W-:-:S05]  /*7490*/  FFMA R224, R225, R2, R224 ;  /* 0x00000002e1e07223 */ /* 0x008fca00000000e0 */
[----:B------:R-:W-:-:S05]  /*74a0*/  F2FP.BF16.F32.PACK_AB R224, RZ, R224 ;  /* 0x000000e0ffe0723e */ /* 0x000fca00000010ff */
[----:B------:R1:W-:Y:S01]  /*74b0*/  @P4 STG.E.U16 desc[UR44][R6.64+0x2], R224 ;  /* 0x000002e006004986 */ /* 0x0003e2000c10152c */
[----:B------:R-:W-:Y:S05]  /*74c0*/  @!P2 BRA `(.L_x_39) ;  /* 0x000000000004a947 */ /* 0x000fea0003800000 */
[----:B------:R3:W5:Y:S02]  /*74d0*/  LDG.E.LTC128B.U16 R223, desc[UR44][R10.64+0x10] ;  /* 0x0000102c0adf7981 */ /* 0x000764000c1e1520 */
.L_x_39:
[----:B------:R-:W-:Y:S05]  /*74e0*/  BSYNC B1 ;  /* 0x0000000000017941 */ /* 0x000fea0003800000 */
.L_x_38:
[----:B------:R-:W4:Y:S01]  /*74f0*/  LDL.LU R225, [R1+0x10] ;  /* 0x0000100001e17983 */ /* 0x000f220000300800 */
[----:B-1---5:R-:W-:Y:S01]  /*7500*/  IMAD.U32 R224, R223, 0x10000, RZ ;  /* 0x00010000dfe07824 */ /* 0x022fe200078e00ff */
[----:B------:R-:W-:Y:S01]  /*7510*/  ISETP.GT.AND P3, PT, R0, 0x9, P0 ;  /* 0x000000090000780c */ /* 0x000fe20000764270 */
[----:B------:R-:W-:Y:S02]  /*7520*/  BSSY B1, `(.L_x_40) ;  /* 0x0000007000017945 */ /* 0x000fe40003800000 */
[----:B------:R-:W-:-:S04]  /*7530*/  FMUL R224, R224, R16 ;  /* 0x00000010e0e07220 */ /* 0x000fc80000400000 */
[----:B----4-:R-:W-:-:S05]  /*7540*/  FFMA R224, R225, R2, R224 ;  /* 0x00000002e1e07223 */ /* 0x010fca00000000e0 */
[----:B------:R-:W-:-:S05]  /*7550*/  F2FP.BF16.F32.PACK_AB R224, RZ, R224 ;  /* 0x000000e0ffe0723e */ /* 0x000fca00000010ff */
[----:B------:R1:W-:Y:S01]  /*7560*/  @P2 STG.E.U16 desc[UR44][R4.64+0x10], R224 ;  /* 0x000010e004002986 */ /* 0x0003e2000c10152c */
[----:B------:R-:W-:Y:S05]  /*7570*/  @!P3 BRA `(.L_x_41) ;  /* 0x000000000004b947 */ /* 0x000fea0003800000 */
[----:B------:R4:W5:Y:S02]  /*7580*/  LDG.E.LTC128B.U16 R223, desc[UR44][R10.64+0x12] ;  /* 0x0000122c0adf7981 */ /* 0x000964000c1e1520 */
.L_x_41:
[----:B------:R-:W-:Y:S05]  /*7590*/  BSYNC B1 ;  /* 0x0000000000017941 */ /* 0x000fea0003800000 */
.L_x_40:
[----:B------:R-:W2:Y:S01]  /*75a0*/  LDL.LU R225, [R1+0x14] ;  /* 0x0000140001e17983 */ /* 0x000ea20000300800 */
[----:B-1---5:R-:W-:Y:S01]  /*75b0*/  IMAD.U32 R224, R223, 0x10000, RZ ;  /* 0x00010000dfe07824 */ /* 0x022fe200078e00ff */
[----:B------:R-:W-:Y:S01]  /*75c0*/  ISETP.GT.AND P2, PT, R0, 0x8, P1 ;  /* 0x000000080000780c */ /* 0x000fe20000f44270 */
[----:B------:R-:W-:Y:S02]  /*75d0*/  BSSY B1, `(.L_x_42) ;  /* 0x0000007000017945 */ /* 0x000fe40003800000 */
[----:B------:R-:W-:-:S04]  /*75e0*/  FMUL R224, R224, R16 ;  /* 0x00000010e0e07220 */ /* 0x000fc80000400000 */
[----:B--2---:R-:W-:-:S05]  /*75f0*/  FFMA R224, R225, R2, R224 ;  /* 0x00000002e1e07223 */ /* 0x004fca00000000e0 */
[----:B------:R-:W-:-:S05]  /*7600*/  F2FP.BF16.F32.PACK_AB R224, RZ, R224 ;  /* 0x000000e0ffe0723e */ /* 0x000fca00000010ff */
[----:B------:R1:W-:Y:S01]  /*7610*/  @P3 STG.E.U16 desc[UR44][R4.64+0x12], R224 ;  /* 0x000012e004003986 */ /* 0x0003e2000c10152c */
[----:B------:R-:W-:Y:S05]  /*7620*/  @!P2 BRA `(.L_x_43) ;  /* 0x000000000004a947 */ /* 0x000fea0003800000 */
[----:B------:R2:W5:Y:S02]  /*7630*/  LDG.E.LTC128B.U16 R223, desc[UR44][R8.64+0x10] ;  /* 0x0000102c08df7981 */ /* 0x000564000c1e1520 */
.L_x_43:
[----:B------:R-:W-:Y:S05]  /*7640*/  BSYNC B1 ;  /* 0x0000000000017941 */ /* 0x000fea0003800000 */
.L_x_42:
        /* <DEDUP_REMOVED lines=10> */
.L_x_45:
[----:B------:R-:W-:Y:S05]  /*76f0*/  BSYNC B1 ;  /* 0x0000000000017941 */ /* 0x000fea0003800000 */
.L_x_44:
[----:B------:R-:W2:Y:S01]  /*7700*/  LDL.LU R225, [R1+0x1c] ;  /* 0x00001c0001e17983 */ /* 0x000ea20000300800 */
[----:B-1---5:R-:W-:Y:S01]  /*7710*/  SHF.L.U32 R224, R223, 0x10, RZ ;  /* 0x00000010dfe07819 */ /* 0x022fe200000006ff */
[----:B------:R-:W-:Y:S01]  /*7720*/  BSSY B1, `(.L_x_46) ;  /* 0x0000008000017945 */ /* 0x000fe20003800000 */
[----:B------:R-:W-:-:S03]  /*7730*/  ISETP.GT.AND P2, PT, R0, 0x10, P0 ;  /* 0x000000100000780c */ /* 0x000fc60000744270 */
[----:B------:R-:W-:-:S04]  /*7740*/  FMUL R224, R224, R16 ;  /* 0x00000010e0e07220 */ /* 0x000fc80000400000 */
[----:B--2---:R-:W-:-:S05]  /*7750*/  FFMA R224, R225, R2, R224 ;  /* 0x00000002e1e07223 */ /* 0x004fca00000000e0 */
[----:B------:R-:W-:-:S05]  /*7760*/  F2FP.BF16.F32.PACK_AB R224, RZ, R224 ;  /* 0x000000e0ffe0723e */ /* 0x000fca00000010ff */
[----:B------:R1:W-:Y:S01]  /*7770*/  @P3 STG.E.U16 desc[UR44][R6.64+0x12], R224 ;  /* 0x000012e006003986 */ /* 0x0003e2000c10152c */
[----:B------:R-:W-:Y:S05]  /*7780*/  @!P2 BRA `(.L_x_47) ;  /* 0x000000000004a947 */ /* 0x000fea0003800000 */
[----:B------:R2:W5:Y:S02]  /*7790*/  LDG.E.LTC128B.U16 R223, desc[UR44][R10.64+0x20] ;  /* 0x0000202c0adf7981 */ /* 0x000564000c1e1520 */
.L_x_47:
[----:B------:R-:W-:Y:S05]  /*77a0*/  BSYNC B1 ;  /* 0x0000000000017941 */ /* 0x000fea0003800000 */
.L_x_46:
        /* <DEDUP_REMOVED lines=10> */
.L_x_49:
[----:B------:R-:W-:Y:S05]  /*7850*/  BSYNC B1 ;  /* 0x0000000000017941 */ /* 0x000fea0003800000 */
.L_x_48:
        /* <DEDUP_REMOVED lines=10> */
.L_x_51:
[----:B------:R-:W-:Y:S05]  /*7900*/  BSYNC B1 ;  /* 0x0000000000017941 */ /* 0x000fea0003800000 */
.L_x_50:
        /* <DEDUP_REMOVED lines=10> */
.L_x_53:
[----:B------:R-:W-:Y:S05]  /*79b0*/  BSYNC B1 ;  /* 0x0000000000017941 */ /* 0x000fea0003800000 */
.L_x_52:
        /* <DEDUP_REMOVED lines=10> */
.L_x_55:
[----:B------:R-:W-:Y:S05]  /*7a60*/  BSYNC B1 ;  /* 0x0000000000017941 */ /* 0x000fea0003800000 */
.L_x_54:
[----:B------:R-:W3:Y:S01]  /*7a70*/  LDL.LU R225, [R1+0x30] ;  /* 0x0000300001e17983 */ /* 0x000ee20000300800 */
[----:B-1---5:R-:W-:Y:S01]  /*7a80*/  SHF.L.U32 R224, R223, 0x10, RZ ;  /* 0x00000010dfe07819 */ /* 0x022fe200000006ff */
[----:B------:R-:W-:Y:S01]  /*7a90*/  BSSY B1, `(.L_x_56) ;  /* 0x0000008000017945 */ /* 0x000fe20003800000 */
[----:B------:R-:W-:-:S03]  /*7aa0*/  ISETP.GT.AND P3, PT, R0, 0x19, P0 ;  /* 0x000000190000780c */ /* 0x000fc60000764270 */
[----:B------:R-:W-:-:S04]  /*7ab0*/  FMUL R224, R224, R16 ;  /* 0x00000010e0e07220 */ /* 0x000fc80000400000 */
[----:B---3--:R-:W-:-:S05]  /*7ac0*/  FFMA R224, R225, R2, R224 ;  /* 0x00000002e1e07223 */ /* 0x008fca00000000e0 */
[----:B------:R-:W-:-:S05]  /*7ad0*/  F2FP.BF16.F32.PACK_AB R224, RZ, R224 ;  /* 0x000000e0ffe0723e */ /* 0x000fca00000010ff */
[----:B------:R1:W-:Y:S01]  /*7ae0*/  @P2 STG.E.U16 desc[UR44][R4.64+0x30], R224 ;  /* 0x000030e004002986 */ /* 0x0003e2000c10152c */
[----:B------:R-:W-:Y:S05]  /*7af0*/  @!P3 BRA `(.L_x_57) ;  /* 0x000000000004b947 */ /* 0x000fea0003800000 */
[----:B------:R3:W5:Y:S02]  /*7b00*/  LDG.E.LTC128B.U16 R223, desc[UR44][R10.64+0x32] ;  /* 0x0000322c0adf7981 */ /* 0x000764000c1e1520 */
.L_x_57:
[----:B------:R-:W-:Y:S05]  /*7b10*/  BSYNC B1 ;  /* 0x0000000000017941 */ /* 0x000fea0003800000 */
.L_x_56:
        /* <DEDUP_REMOVED lines=10> */
.L_x_59:
[----:B------:R-:W-:Y:S05]  /*7bc0*/  BSYNC B1 ;  /* 0x0000000000017941 */ /* 0x000fea0003800000 */
.L_x_58:
        /* <DEDUP_REMOVED lines=10> */
.L_x_61:
[----:B------:R-:W-:Y:S05]  /*7c70*/  BSYNC B1 ;  /* 0x0000000000017941 */ /* 0x000fea0003800000 */
.L_x_60:
        /* <DEDUP_REMOVED lines=10> */
.L_x_63:
[----:B------:R-:W-:Y:S05]  /*7d20*/  BSYNC B1 ;  /* 0x0000000000017941 */ /* 0x000fea0003800000 */
.L_x_62:
        /* <DEDUP_REMOVED lines=10> */
.L_x_65:
[----:B------:R-:W-:Y:S05]  /*7dd0*/  BSYNC B1 ;  /* 0x0000000000017941 */ /* 0x000fea0003800000 */
.L_x_64:
        /* <DEDUP_REMOVED lines=10> */
.L_x_67:
[----:B------:R-:W-:Y:S05]  /*7e80*/  BSYNC B1 ;  /* 0x0000000000017941 */ /* 0x000fea0003800000 */
.L_x_66:
        /* <DEDUP_REMOVED lines=10> */
.L_x_69:
[----:B------:R-:W-:Y:S05]  /*7f30*/  BSYNC B1 ;  /* 0x0000000000017941 */ /* 0x000fea0003800000 */
.L_x_68:
        /* <DEDUP_REMOVED lines=10> */
.L_x_71:
[----:B------:R-:W-:Y:S05]  /*7fe0*/  BSYNC B1 ;  /* 0x0000000000017941 */ /* 0x000fea0003800000 */
.L_x_70:
        /* <DEDUP_REMOVED lines=10> */
.L_x_73:
[----:B------:R-:W-:Y:S05]  /*8090*/  BSYNC B1 ;  /* 0x0000000000017941 */ /* 0x000fea0003800000 */
.L_x_72:
        /* <DEDUP_REMOVED lines=10> */
.L_x_75:
[----:B------:R-:W-:Y:S05]  /*8140*/  BSYNC B1 ;  /* 0x0000000000017941 */ /* 0x000fea0003800000 */
.L_x_74:
        /* <DEDUP_REMOVED lines=10> */
.L_x_77:
[----:B------:R-:W-:Y:S05]  /*81f0*/  BSYNC B1 ;  /* 0x0000000000017941 */ /* 0x000fea0003800000 */
.L_x_76:
        /* <DEDUP_REMOVED lines=10> */
.L_x_79:
[----:B------:R-:W-:Y:S05]  /*82a0*/  BSYNC B1 ;  /* 0x0000000000017941 */ /* 0x000fea0003800000 */
.L_x_78:
        /* <DEDUP_REMOVED lines=10> */
.L_x_81:
[----:B------:R-:W-:Y:S05]  /*8350*/  BSYNC B1 ;  /* 0x0000000000017941 */ /* 0x000fea0003800000 */
.L_x_80:
        /* <DEDUP_REMOVED lines=10> */
.L_x_83:
[----:B------:R-:W-:Y:S05]  /*8400*/  BSYNC B1 ;  /* 0x0000000000017941 */ /* 0x000fea0003800000 */
.L_x_82:
        /* <DEDUP_REMOVED lines=10> */
.L_x_85:
[----:B------:R-:W-:Y:S05]  /*84b0*/  BSYNC B1 ;  /* 0x0000000000017941 */ /* 0x000fea0003800000 */
.L_x_84:
        /* <DEDUP_REMOVED lines=10> */
.L_x_87:
[----:B------:R-:W-:Y:S05]  /*8560*/  BSYNC B1 ;  /* 0x0000000000017941 */ /* 0x000fea0003800000 */
.L_x_86:
        /* <DEDUP_REMOVED lines=10> */
.L_x_89:
[----:B------:R-:W-:Y:S05]  /*8610*/  BSYNC B1 ;  /* 0x0000000000017941 */ /* 0x000fea0003800000 */
.L_x_88:
        /* <DEDUP_REMOVED lines=10> */
.L_x_91:
[----:B------:R-:W-:Y:S05]  /*86c0*/  BSYNC B1 ;  /* 0x0000000000017941 */ /* 0x000fea0003800000 */
.L_x_90:
        /* <DEDUP_REMOVED lines=10> */
.L_x_93:
[----:B------:R-:W-:Y:S05]  /*8770*/  BSYNC B1 ;  /* 0x0000000000017941 */ /* 0x000fea0003800000 */
.L_x_92:
        /* <DEDUP_REMOVED lines=10> */
.L_x_95:
[----:B------:R-:W-:Y:S05]  /*8820*/  BSYNC B1 ;  /* 0x0000000000017941 */ /* 0x000fea0003800000 */
.L_x_94:
        /* <DEDUP_REMOVED lines=10> */
.L_x_97:
[----:B------:R-:W-:Y:S05]  /*88d0*/  BSYNC B1 ;  /* 0x0000000000017941 */ /* 0x000fea0003800000 */
.L_x_96:
        /* <DEDUP_REMOVED lines=10> */
.L_x_99:
[----:B------:R-:W-:Y:S05]  /*8980*/  BSYNC B1 ;  /* 0x0000000000017941 */ /* 0x000fea0003800000 */
.L_x_98:
        /* <DEDUP_REMOVED lines=10> */
.L_x_101:
[----:B------:R-:W-:Y:S05]  /*8a30*/  BSYNC B1 ;  /* 0x0000000000017941 */ /* 0x000fea0003800000 */
.L_x_100:
        /* <DEDUP_REMOVED lines=10> */
.L_x_103:
[----:B------:R-:W-:Y:S05]  /*8ae0*/  BSYNC B1 ;  /* 0x0000000000017941 */ /* 0x000fea0003800000 */
.L_x_102:
        /* <DEDUP_REMOVED lines=10> */
.L_x_105:
[----:B------:R-:W-:Y:S05]  /*8b90*/  BSYNC B1 ;  /* 0x0000000000017941 */ /* 0x000fea0003800000 */
.L_x_104:
        /* <DEDUP_REMOVED lines=10> */
.L_x_107:
[----:B------:R-:W-:Y:S05]  /*8c40*/  BSYNC B1 ;  /* 0x0000000000017941 */ /* 0x000fea0003800000 */
.L_x_106:
        /* <DEDUP_REMOVED lines=10> */
.L_x_109:
[----:B------:R-:W-:Y:S05]  /*8cf0*/  BSYNC B1 ;  /* 0x0000000000017941 */ /* 0x000fea0003800000 */
.L_x_108:
        /* <DEDUP_REMOVED lines=10> */
.L_x_111:
[----:B------:R-:W-:Y:S05]  /*8da0*/  BSYNC B1 ;  /* 0x0000000000017941 */ /* 0x000fea0003800000 */
.L_x_110:
        /* <DEDUP_REMOVED lines=10> */
.L_x_113:
[----:B------:R-:W-:Y:S05]  /*8e50*/  BSYNC B1 ;  /* 0x0000000000017941 */ /* 0x000fea0003800000 */
.L_x_112:
        /* <DEDUP_REMOVED lines=10> */
.L_x_115:
[----:B------:R-:W-:Y:S05]  /*8f00*/  BSYNC B1 ;  /* 0x0000000000017941 */ /* 0x000fea0003800000 */
.L_x_114:
        /* <DEDUP_REMOVED lines=10> */
.L_x_117:
[----:B------:R-:W-:Y:S05]  /*8fb0*/  BSYNC B1 ;  /* 0x0000000000017941 */ /* 0x000fea0003800000 */
.L_x_116:
        /* <DEDUP_REMOVED lines=10> */
.L_x_119:
[----:B------:R-:W-:Y:S05]  /*9060*/  BSYNC B1 ;  /* 0x0000000000017941 */ /* 0x000fea0003800000 */
.L_x_118:
        /* <DEDUP_REMOVED lines=10> */
.L_x_121:
[----:B------:R-:W-:Y:S05]  /*9110*/  BSYNC B1 ;  /* 0x0000000000017941 */ /* 0x000fea0003800000 */
.L_x_120:
        /* <DEDUP_REMOVED lines=10> */
.L_x_123:
[----:B------:R-:W-:Y:S05]  /*91c0*/  BSYNC B1 ;  /* 0x0000000000017941 */ /* 0x000fea0003800000 */
.L_x_122:
        /* <DEDUP_REMOVED lines=10> */
.L_x_125:
[----:B------:R-:W-:Y:S05]  /*9270*/  BSYNC B1 ;  /* 0x0000000000017941 */ /* 0x000fea0003800000 */
.L_x_124:
        /* <DEDUP_REMOVED lines=10> */
.L_x_127:
[----:B------:R-:W-:Y:S05]  /*9320*/  BSYNC B1 ;  /* 0x0000000000017941 */ /* 0x000fea0003800000 */
.L_x_126:
        /* <DEDUP_REMOVED lines=10> */
.L_x_129:
[----:B------:R-:W-:Y:S05]  /*93d0*/  BSYNC B1 ;  /* 0x0000000000017941 */ /* 0x000fea0003800000 */
.L_x_128:
        /* <DEDUP_REMOVED lines=10> */
.L_x_131:
[----:B------:R-:W-:Y:S05]  /*9480*/  BSYNC B1 ;  /* 0x0000000000017941 */ /* 0x000fea0003800000 */
.L_x_130:
        /* <DEDUP_REMOVED lines=10> */
.L_x_133:
[----:B------:R-:W-:Y:S05]  /*9530*/  BSYNC B1 ;  /* 0x0000000000017941 */ /* 0x000fea0003800000 */
.L_x_132:
        /* <DEDUP_REMOVED lines=10> */
.L_x_135:
[----:B------:R-:W-:Y:S05]  /*95e0*/  BSYNC B1 ;  /* 0x0000000000017941 */ /* 0x000fea0003800000 */
.L_x_134:
        /* <DEDUP_REMOVED lines=10> */
.L_x_137:
[----:B------:R-:W-:Y:S05]  /*9690*/  BSYNC B1 ;  /* 0x0000000000017941 */ /* 0x000fea0003800000 */
.L_x_136:
        /* <DEDUP_REMOVED lines=10> */
.L_x_139:
[----:B------:R-:W-:Y:S05]  /*9740*/  BSYNC B1 ;  /* 0x0000000000017941 */ /* 0x000fea0003800000 */
.L_x_138:
        /* <DEDUP_REMOVED lines=10> */
.L_x_141:
[----:B------:R-:W-:Y:S05]  /*97f0*/  BSYNC B1 ;  /* 0x0000000000017941 */ /* 0x000fea0003800000 */
.L_x_140:
[----:B------:R-:W2:Y:S01]  /*9800*/  LDL.LU R226, [R1+0xdc] ;  /* 0x0000dc0001e27983 */ /* 0x000ea20000300800 */
[----:B-----5:R-:W-:Y:S01]  /*9810*/  IMAD.U32 R225, R223, 0x10000, RZ ;  /* 0x00010000dfe17824 */ /* 0x020fe200078e00ff */
[----:B------:R-:W-:Y:S01]  /*9820*/  ISETP.GT.AND P2, PT, R0, 0x70, P0 ;  /* 0x000000700000780c */ /* 0x000fe20000744270 */
[----:B------:R-:W-:Y:S02]  /*9830*/  BSSY B1, `(.L_x_142) ;  /* 0x0000007000017945 */ /* 0x000fe40003800000 */
[----:B------:R-:W-:-:S04]  /*9840*/  FMUL R225, R225, R16 ;  /* 0x00000010e1e17220 */ /* 0x000fc80000400000 */
[----:B--2---:R-:W-:-:S05]  /*9850*/  FFMA R225, R226, R2, R225 ;  /* 0x00000002e2e17223 */ /* 0x004fca00000000e1 */
[----:B-1----:R-:W-:-:S05]  /*9860*/  F2FP.BF16.F32.PACK_AB R224, RZ, R225 ;  /* 0x000000e1ffe0723e */ /* 0x002fca00000010ff */
[----:B------:R1:W-:Y:S01]  /*9870*/  @P3 STG.E.U16 desc[UR44][R6.64+0xd2], R224 ;  /* 0x0000d2e006003986 */ /* 0x0003e2000c10152c */
[----:B------:R-:W-:Y:S05]  /*9880*/  @!P2 BRA `(.L_x_143) ;  /* 0x000000000004a947 */ /* 0x000fea0003800000 */
[----:B------:R2:W5:Y:S02]  /*9890*/  LDG.E.LTC128B.U16 R223, desc[UR44][R10.64+0xe0] ;  /* 0x0000e02c0adf7981 */ /* 0x000564000c1e1520 */
.L_x_143:
[----:B------:R-:W-:Y:S05]  /*98a0*/  BSYNC B1 ;  /* 0x0000000000017941 */ /* 0x000fea0003800000 */
.L_x_142:
[----:B------:R-:W3:Y:S01]  /*98b0*/  LDL.LU R226, [R1+0xe0] ;  /* 0x0000e00001e27983 */ /* 0x000ee20000300800 */
[----:B-----5:R-:W-:Y:S01]  /*98c0*/  IMAD.U32 R225, R223, 0x10000, RZ ;  /* 0x00010000dfe17824 */ /* 0x020fe200078e00ff */
[----:B------:R-:W-:Y:S01]  /*98d0*/  ISETP.GT.AND P3, PT, R0, 0x71, P0 ;  /* 0x000000710000780c */ /* 0x000fe20000764270 */
[----:B------:R-:W-:Y:S02]  /*98e0*/  BSSY B1, `(.L_x_144) ;  /* 0x0000007000017945 */ /* 0x000fe40003800000 */
[----:B------:R-:W-:-:S04]  /*98f0*/  FMUL R225, R225, R16 ;  /* 0x00000010e1e17220 */ /* 0x000fc80000400000 */
[----:B---3--:R-:W-:-:S05]  /*9900*/  FFMA R225, R226, R2, R225 ;  /* 0x00000002e2e17223 */ /* 0x008fca00000000e1 */
[----:B-1----:R-:W-:-:S05]  /*9910*/  F2FP.BF16.F32.PACK_AB R224, RZ, R225 ;  /* 0x000000e1ffe0723e */ /* 0x002fca00000010ff */
[----:B------:R1:W-:Y:S01]  /*9920*/  @P2 STG.E.U16 desc[UR44][R4.64+0xe0], R224 ;  /* 0x0000e0e004002986 */ /* 0x0003e2000c10152c */
[----:B------:R-:W-:Y:S05]  /*9930*/  @!P3 BRA `(.L_x_145) ;  /* 0x000000000004b947 */ /* 0x000fea0003800000 */
[----:B------:R3:W5:Y:S02]  /*9940*/  LDG.E.LTC128B.U16 R223, desc[UR44][R10.64+0xe2] ;  /* 0x0000e22c0adf7981 */ /* 0x000764000c1e1520 */
.L_x_145:
[----:B------:R-:W-:Y:S05]  /*9950*/  BSYNC B1 ;  /* 0x0000000000017941 */ /* 0x000fea0003800000 */
.L_x_144:
[----:B-1----:R-:W2:Y:S01]  /*9960*/  LDL.LU R224, [R1+0xe4] ;  /* 0x0000e40001e07983 */ /* 0x002ea20000300800 */
[----:B-----5:R-:W-:Y:S01]  /*9970*/  SHF.L.U32 R225, R223, 0x10, RZ ;  /* 0x00000010dfe17819 */ /* 0x020fe200000006ff */
        /* <DEDUP_REMOVED lines=8> */
.L_x_147:
[----:B------:R-:W-:Y:S05]  /*9a00*/  BSYNC B1 ;  /* 0x0000000000017941 */ /* 0x000fea0003800000 */
.L_x_146:
        /* <DEDUP_REMOVED lines=10> */
.L_x_149:
[----:B------:R-:W-:Y:S05]  /*9ab0*/  BSYNC B1 ;  /* 0x0000000000017941 */ /* 0x000fea0003800000 */
.L_x_148:
        /* <DEDUP_REMOVED lines=10> */
.L_x_151:
[----:B------:R-:W-:Y:S05]  /*9b60*/  BSYNC B1 ;  /* 0x0000000000017941 */ /* 0x000fea0003800000 */
.L_x_150:
        /* <DEDUP_REMOVED lines=10> */
.L_x_153:
[----:B------:R-:W-:Y:S05]  /*9c10*/  BSYNC B1 ;  /* 0x0000000000017941 */ /* 0x000fea0003800000 */
.L_x_152:
[----:B0-234-:R-:W2:Y:S01]  /*9c20*/  LDL.LU R10, [R1+0xf4] ;  /* 0x0000f400010a7983 */ /* 0x01dea20000300800 */
[----:B-----5:R-:W-:Y:S01]  /*9c30*/  IMAD.U32 R11, R223, 0x10000, RZ ;  /* 0x00010000df0b7824 */ /* 0x020fe200078e00ff */
        /* <DEDUP_REMOVED lines=8> */
.L_x_155:
[----:B------:R-:W-:Y:S05]  /*9cc0*/  BSYNC B1 ;  /* 0x0000000000017941 */ /* 0x000fea0003800000 */
.L_x_154:
[----:B------:R-:W3:Y:S01]  /*9cd0*/  LDL.LU R10, [R1+0xf8] ;  /* 0x0000f800010a7983 */ /* 0x000ee20000300800 */
[----:B0----5:R-:W-:Y:S01]  /*9ce0*/  SHF.L.U32 R11, R223, 0x10, RZ ;  /* 0x00000010df0b7819 */ /* 0x021fe200000006ff */
[----:B------:R-:W-:Y:S01]  /*9cf0*/  BSSY B1, `(.L_x_156) ;  /* 0x000000a000017945 */ /* 0x000fe20003800000 */
[----:B------:R-:W-:Y:S02]  /*9d00*/  ISETP.GT.AND P1, PT, R0, 0x79, P1 ;  /* 0x000000790000780c */ /* 0x000fe40000f24270 */
[----:B------:R-:W-:Y:S01]  /*9d10*/  IADD3 R224, P0, R220, 0x80, RZ ;  /* 0x00000080dce07810 */ /* 0x000fe20007f1e0ff */
[----:B------:R-:W-:-:S04]  /*9d20*/  FMUL R11, R11, R16 ;  /* 0x000000100b0b7220 */ /* 0x000fc80000400000 */
[----:B-1----:R-:W-:Y:S02]  /*9d30*/  IMAD.X R225, RZ, RZ, UR7, P0 ;  /* 0x00000007ffe17e24 */ /* 0x002fe400080e06ff */
[----:B---3--:R-:W-:-:S05]  /*9d40*/  FFMA R11, R10, R2, R11 ;  /* 0x000000020a0b7223 */ /* 0x008fca000000000b */
[----:B------:R-:W-:-:S05]  /*9d50*/  F2FP.BF16.F32.PACK_AB R11, RZ, R11 ;  /* 0x0000000bff0b723e */ /* 0x000fca00000010ff */
[----:B------:R0:W-:Y:S01]  /*9d60*/  @P2 STG.E.U16 desc[UR44][R6.64+0xf0], R11 ;  /* 0x0000f00b06002986 */ /* 0x0001e2000c10152c */
[----:B------:R-:W-:Y:S05]  /*9d70*/  @!P1 BRA `(.L_x_157) ;  /* 0x0000000000049947 */ /* 0x000fea0003800000 */
[----:B------:R1:W5:Y:S02]  /*9d80*/  LDG.E.LTC128B.U16 R223, desc[UR44][R8.64+0xf2] ;  /* 0x0000f22c08df7981 */ /* 0x000364000c1e1520 */
.L_x_157:
[----:B------:R-:W-:Y:S05]  /*9d90*/  BSYNC B1 ;  /* 0x0000000000017941 */ /* 0x000fea0003800000 */
.L_x_156:
[----:B------:R-:W3:Y:S01]  /*9da0*/  LDL.LU R10, [R1+0xfc] ;  /* 0x0000fc00010a7983 */ /* 0x000ee20000300800 */
[----:B-12--5:R-:W-:Y:S01]  /*9db0*/  IMAD.U32 R9, R223, 0x10000, RZ ;  /* 0x00010000df097824 */ /* 0x026fe200078e00ff */
[----:B------:R-:W-:Y:S01]  /*9dc0*/  ISETP.GT.AND P0, PT, R3, 0x80, PT ;  /* 0x000000800300780c */ /* 0x000fe20003f04270 */
[----:B------:R-:W-:Y:S02]  /*9dd0*/  IMAD R225, R225, R14, RZ ;  /* 0x0000000ee1e17224 */ /* 0x000fe400078e02ff */
[----:B0-----:R-:W-:Y:S01]  /*9de0*/  FMUL R11, R9, R16 ;  /* 0x00000010090b7220 */ /* 0x001fe20000400000 */
[----:B------:R-:W-:Y:S01]  /*9df0*/  IMAD.WIDE.U32 R8, R224, R14, R20 ;  /* 0x0000000ee0087225 */ /* 0x000fe200078e0014 */
[----:B------:R-:W-:-:S03]  /*9e00*/  ISETP.GT.AND P4, PT, R0, RZ, P0 ;  /* 0x000000ff0000720c */ /* 0x000fc60000784270 */
[----:B------:R-:W-:-:S04]  /*9e10*/  IMAD R225, R224, R15, R225 ;  /* 0x0000000fe0e17224 */ /* 0x000fc800078e02e1 */
[----:B------:R-:W-:Y:S02]  /*9e20*/  IMAD.IADD R9, R9, 0x1, R225 ;  /* 0x0000000109097824 */ /* 0x000fe400078e02e1 */
[----:B---3--:R-:W-:Y:S01]  /*9e30*/  FFMA R11, R10, R2, R11 ;  /* 0x000000020a0b7223 */ /* 0x008fe2000000000b */
[----:B------:R-:W-:-:S04]  /*9e40*/  LEA R10, P2, R8, R12, 0x1 ;  /* 0x0000000c080a7211 */ /* 0x000fc800078408ff */
[----:B------:R-:W-:Y:S02]  /*9e50*/  F2FP.BF16.F32.PACK_AB R226, RZ, R11 ;  /* 0x0000000bffe2723e */ /* 0x000fe400000010ff */
[----:B------:R-:W-:Y:S02]  /*9e60*/  LEA.HI.X R11, R8, R13, R9, 0x1, P2 ;  /* 0x0000000d080b7211 */ /* 0x000fe400010f0c09 */
[----:B------:R-:W-:-:S05]  /*9e70*/  PRMT R8, R226, 0x7610, R8 ;  /* 0x00007610e2087816 */ /* 0x000fca0000000008 */
[----:B------:R0:W-:Y:S04]  /*9e80*/  @P1 STG.E.U16 desc[UR44][R6.64+0xf2], R8 ;  /* 0x0000f20806001986 */ /* 0x0001e8000c10152c */
[----:B------:R1:W2:Y:S01]  /*9e90*/  @P4 LDG.E.LTC128B.U16 R223, desc[UR44][R10.64] ;  /* 0x0000002c0adf4981 */ /* 0x0002a2000c1e1520 */
[----:B------:R-:W-:Y:S01]  /*9ea0*/  IMAD.U32 R227, RZ, RZ, UR8 ;  /* 0x00000008ffe37e24 */ /* 0x000fe2000f8e00ff */
[----:B------:R-:W-:Y:S01]  /*9eb0*/  ISETP.GT.AND P2, PT, R0, 0x1, P0 ;  /* 0x000000010000780c */ /* 0x000fe20000744270 */
[----:B------:R-:W-:Y:S01]  /*9ec0*/  IMAD.U32 R226, RZ, RZ, UR8 ;  /* 0x00000008ffe27e24 */ /* 0x000fe2000f8e00ff */
[----:B------:R-:W-:Y:S01]  /*9ed0*/  BSSY B1, `(.L_x_158) ;  /* 0x0000013000017945 */ /* 0x000fe20003800000 */
[----:B------:R-:W-:Y:S02]  /*9ee0*/  IMAD.U32 R229, RZ, RZ, UR9 ;  /* 0x00000009ffe57e24 */ /* 0x000fe4000f8e00ff */
[----:B------:R-:W-:-:S02]  /*9ef0*/  IMAD.SHL.U32 R227, R227, 0x100, RZ ;  /* 0x00000100e3e37824 */ /* 0x000fc400078e00ff */
[----:B0-----:R-:W-:Y:S01]  /*9f00*/  IMAD.WIDE.U32 R6, R224, R14, R18 ;  /* 0x0000000ee0067225 */ /* 0x001fe200078e0012 */
[----:B------:R-:W-:-:S03]  /*9f10*/  SHF.L.U64.HI R226, R226, 0x8, R229 ;  /* 0x00000008e2e27819 */ /* 0x000fc600000102e5 */
[----:B------:R-:W-:Y:S02]  /*9f20*/  IMAD.IADD R7, R225, 0x1, R7 ;  /* 0x00000001e1077824 */ /* 0x000fe400078e0207 */
[----:B-1----:R-:W-:Y:S01]  /*9f30*/  IMAD.WIDE.U32 R10, R22, UR42, R6 ;  /* 0x0000002a160a7c25 */ /* 0x002fe2000f8e0006 */
[----:B------:R-:W-:-:S04]  /*9f40*/  IADD3 R6, P1, R227, R4, RZ ;  /* 0x00000004e3067210 */ /* 0x000fc80007f3e0ff */
[----:B------:R-:W-:Y:S01]  /*9f50*/  IADD3 R11, R23, R11, RZ ;  /* 0x0000000b170b7210 */ /* 0x000fe20007ffe0ff */
[----:B------:R-:W-:Y:S01]  /*9f60*/  IMAD.X R7, R226, 0x1, R5, P1 ;  /* 0x00000001e2077824 */ /* 0x000fe200008e0605 */
[----:B------:R-:W-:Y:S02]  /*9f70*/  LEA R8, P3, R10, R12, 0x1 ;  /* 0x0000000c0a087211 */ /* 0x000fe400078608ff */
[----:B--2---:R-:W-:-:S05]  /*9f80*/  SHF.L.U32 R9, R223, 0x10, RZ ;  /* 0x00000010df097819 */ /* 0x004fca00000006ff */
[----:B------:R-:W-:-:S04]  /*9f90*/  FMUL R9, R9, R16 ;  /* 0x0000001009097220 */ /* 0x000fc80000400000 */
[----:B------:R-:W-:-:S05]  /*9fa0*/  FFMA R9, R152, R2, R9 ;  /* 0x0000000298097223 */ /* 0x000fca0000000009 */
[----:B------:R-:W-:Y:S02]  /*9fb0*/  F2FP.BF16.F32.PACK_AB R152, RZ, R9 ;  /* 0x00000009ff98723e */ /* 0x000fe400000010ff */
[----:B------:R-:W-:-:S03]  /*9fc0*/  LEA.HI.X R9, R10, R13, R11, 0x1, P3 ;  /* 0x0000000d0a097211 */ /* 0x000fc600018f0c0b */
[----:B------:R0:W-:Y:S01]  /*9fd0*/  @P4 STG.E.U16 desc[UR44][R6.64], R152 ;  /* 0x0000009806004986 */ /* 0x0001e2000c10152c */
[----:B------:R-:W-:Y:S05]  /*9fe0*/  @!P2 BRA `(.L_x_159) ;  /* 0x000000000004a947 */ /* 0x000fea0003800000 */
[----:B------:R1:W5:Y:S02]  /*9ff0*/  LDG.E.LTC128B.U16 R223, desc[UR44][R8.64+0x2] ;  /* 0x0000022c08df7981 */ /* 0x000364000c1e1520 */
.L_x_159:
[----:B------:R-:W-:Y:S05]  /*a000*/  BSYNC B1 ;  /* 0x0000000000017941 */ /* 0x000fea0003800000 */
.L_x_158:
[----:B-----5:R-:W-:Y:S01]  /*a010*/  IMAD.U32 R11, R223, 0x10000, RZ ;  /* 0x00010000df0b7824 */ /* 0x020fe200078e00ff */
[----:B------:R-:W-:Y:S01]  /*a020*/  ISETP.GT.AND P1, PT, R3, 0x88, PT ;  /* 0x000000880300780c */ /* 0x000fe20003f24270 */
[----:B------:R-:W-:Y:S02]  /*a030*/  BSSY B1, `(.L_x_160) ;  /* 0x000000f000017945 */ /* 0x000fe40003800000 */
[----:B0-----:R-:W-:Y:S01]  /*a040*/  FMUL R152, R11, R16 ;  /* 0x000000100b987220 */ /* 0x001fe20000400000 */
[----:B------:R-:W-:Y:S01]  /*a050*/  IMAD.WIDE.U32 R10, R224, R14, R218 ;  /* 0x0000000ee00a7225 */ /* 0x000fe200078e00da */
[----:B------:R-:W-:-:S03]  /*a060*/  ISETP.GT.AND P3, PT, R0, RZ, P1 ;  /* 0x000000ff0000720c */ /* 0x000fc60000f64270 */
[----:B------:R-:W-:Y:S01]  /*a070*/  FFMA R153, R153, R2, R152 ;  /* 0x0000000299997223 */ /* 0x000fe20000000098 */
[----:B------:R-:W-:Y:S01]  /*a080*/  IMAD.IADD R225, R225, 0x1, R11 ;  /* 0x00000001e1e17824 */ /* 0x000fe200078e020b */
[-C--:B------:R-:W-:Y:S02]  /*a090*/  IADD3 R11, P4, R216, R10.reuse, RZ ;  /* 0x0000000ad80b7210 */ /* 0x080fe40007f9e0ff */
[----:B------:R-:W-:Y:S02]  /*a0a0*/  IADD3 R152, P5, R18, R10, RZ ;  /* 0x0000000a12987210 */ /* 0x000fe40007fbe0ff */
[----:B------:R-:W-:Y:S01]  /*a0b0*/  F2FP.BF16.F32.PACK_AB R228, RZ, R153 ;  /* 0x00000099ffe4723e */ /* 0x000fe200000010ff */
[----:B------:R-:W-:Y:S01]  /*a0c0*/  IMAD.X R224, R225, 0x1, R21, P4 ;  /* 0x00000001e1e07824 */ /* 0x000fe200020e0615 */
[----:B------:R-:W-:-:S03]  /*a0d0*/  LEA R10, P4, R11, R12, 0x1 ;  /* 0x0000000c0b0a7211 */ /* 0x000fc600078808ff */
[----:B------:R0:W-:Y:S01]  /*a0e0*/  @P2 STG.E.U16 desc[UR44][R6.64+0x2], R228 ;  /* 0x000002e406002986 */ /* 0x0001e2000c10152c */
[----:B------:R-:W-:Y:S01]  /*a0f0*/  LEA.HI.X R11, R11, R13, R224, 0x1, P4 ;  /* 0x0000000d0b0b7211 */ /* 0x000fe200020f0ce0 */
[----:B------:R-:W-:Y:S08]  /*a100*/  @!P3 BRA `(.L_x_161) ;  /* 0x000000000004b947 */ /* 0x000ff00003800000 */
[----:B------:R2:W5:Y:S02]  /*a110*/  LDG.E.LTC128B.U16 R223, desc[UR44][R10.64] ;  /* 0x0000002c0adf7981 */ /* 0x000564000c1e1520 */
.L_x_161:
[----:B------:R-:W-:Y:S05]  /*a120*/  BSYNC B1 ;  /* 0x0000000000017941 */ /* 0x000fea0003800000 */
.L_x_160:
[----:B--2--5:R-:W-:Y:S01]  /*a130*/  SHF.L.U32 R11, R223, 0x10, RZ ;  /* 0x00000010df0b7819 */ /* 0x024fe200000006ff */
[----:B------:R-:W-:Y:S01]  /*a140*/  IMAD.X R153, R19, 0x1, R225, P5 ;  /* 0x0000000113997824 */ /* 0x000fe200028e06e1 */
[----:B------:R-:W-:Y:S01]  /*a150*/  IADD3 R224, P4, R6, R222, RZ ;  /* 0x000000de06e07210 */ /* 0x000fe20007f9e0ff */
[----:B------:R-:W-:Y:S01]  /*a160*/  BSSY B1, `(.L_x_162) ;  /* 0x000000d000017945 */ /* 0x000fe20003800000 */
[----:B------:R-:W-:Y:S01]  /*a170*/  ISETP.GT.AND P2, PT, R0, 0x1, P1 ;  /* 0x000000010000780c */ /* 0x000fe20000f44270 */
[----:B------:R-:W-:Y:S01]  /*a180*/  FMUL R11, R11, R16 ;  /* 0x000000100b0b7220 */ /* 0x000fe20000400000 */
[----:B------:R-:W-:-:S04]  /*a190*/  IMAD.WIDE.U32 R152, R22, UR42, R152 ;  /* 0x0000002a16987c25 */ /* 0x000fc8000f8e0098 */
[----:B------:R-:W-:Y:S01]  /*a1a0*/  FFMA R11, R154, R2, R11 ;  /* 0x000000029a0b7223 */ /* 0x000fe2000000000b */
[----:B------:R-:W-:Y:S01]  /*a1b0*/  IMAD.X R225, R7, 0x1, R221, P4 ;  /* 0x0000000107e17824 */ /* 0x000fe200020e06dd */
[----:B------:R-:W-:Y:S01]  /*a1c0*/  LEA R10, P5, R152, R12, 0x1 ;  /* 0x0000000c980a7211 */ /* 0x000fe200078a08ff */
[----:B------:R-:W-:Y:S02]  /*a1d0*/  IMAD.IADD R153, R23, 0x1, R153 ;  /* 0x0000000117997824 */ /* 0x000fe400078e0299 */
[----:B------:R-:W-:-:S03]  /*a1e0*/  F2FP.BF16.F32.PACK_AB R154, RZ, R11 ;  /* 0x0000000bff9a723e */ /* 0x000fc600000010ff */
[----:B------:R-:W-:Y:S02]  /*a1f0*/  LEA.HI.X R11, R152, R13, R153, 0x1, P5 ;  /* 0x0000000d980b7211 */ /* 0x000fe400028f0c99 */
[----:B------:R2:W-:Y:S01]  /*a200*/  @P3 STG.E.U16 desc[UR44][R224.64], R154 ;  /* 0x0000009ae0003986 */ /* 0x0005e2000c10152c */
[----:B------:R-:W-:Y:S05]  /*a210*/  @!P2 BRA `(.L_x_163) ;  /* 0x000000000004a947 */ /* 0x000fea0003800000 */
[----:B------:R3:W5:Y:S02]  /*a220*/  LDG.E.LTC128B.U16 R223, desc[UR44][R10.64+0x2] ;  /* 0x0000022c0adf7981 */ /* 0x000764000c1e1520 */
.L_x_163:
[----:B------:R-:W-:Y:S05]  /*a230*/  BSYNC B1 ;  /* 0x0000000000017941 */ /* 0x000fea0003800000 */
.L_x_162:
[----:B-----5:R-:W-:Y:S01]  /*a240*/  IMAD.U32 R153, R223, 0x10000, RZ ;  /* 0x00010000df997824 */ /* 0x020fe200078e00ff */
[----:B------:R-:W-:Y:S01]  /*a250*/  ISETP.GT.AND P4, PT, R0, 0x8, P0 ;  /* 0x000000080000780c */ /* 0x000fe20000784270 */
[----:B------:R-:W-:Y:S02]  /*a260*/  BSSY B1, `(.L_x_164) ;  /* 0x0000009000017945 */ /* 0x000fe40003800000 */
[----:B------:R-:W-:-:S04]  /*a270*/  FMUL R152, R153, R16 ;  /* 0x0000001099987220 */ /* 0x000fc80000400000 */
[----:B------:R-:W-:Y:S01]  /*a280*/  FFMA R155, R155, R2, R152 ;  /* 0x000000029b9b7223 */ /* 0x000fe20000000098 */
[----:B------:R-:W-:-:S04]  /*a290*/  IADD3 R152, P3, R222, R6, RZ ;  /* 0x00000006de987210 */ /* 0x000fc80007f7e0ff */
[----:B------:R-:W-:Y:S02]  /*a2a0*/  F2FP.BF16.F32.PACK_AB R155, RZ, R155 ;  /* 0x0000009bff9b723e */ /* 0x000fe400000010ff */
[----:B------:R-:W-:-:S05]  /*a2b0*/  IADD3.X R153, R221, R7, RZ, P3, !PT ;  /* 0x00000007dd997210 */ /* 0x000fca0001ffe4ff */
[----:B------:R4:W-:Y:S01]  /*a2c0*/  @P2 STG.E.U16 desc[UR44][R152.64+0x2], R155 ;  /* 0x0000029b98002986 */ /* 0x0009e2000c10152c */
[----:B------:R-:W-:Y:S05]  /*a2d0*/  @!P4 BRA `(.L_x_165) ;  /* 0x000000000004c947 */ /* 0x000fea0003800000 */
[----:B------:R0:W5:Y:S02]  /*a2e0*/  LDG.E.LTC128B.U16 R223, desc[UR44][R8.64+0x10] ;  /* 0x0000102c08df7981 */ /* 0x000164000c1e1520 */
.L_x_165:
[----:B------:R-:W-:Y:S05]  /*a2f0*/  BSYNC B1 ;  /* 0x0000000000017941 */ /* 0x000fea0003800000 */
.L_x_164:
[----:B----45:R-:W-:Y:S01]  /*a300*/  IMAD.U32 R153, R223, 0x10000, RZ ;  /* 0x00010000df997824 */ /* 0x030fe200078e00ff */
[----:B------:R-:W-:Y:S01]  /*a310*/  ISETP.GT.AND P2, PT, R0, 0x9, P0 ;  /* 0x000000090000780c */ /* 0x000fe20000744270 */
[----:B------:R-:W-:Y:S02]  /*a320*/  BSSY B1, `(.L_x_166) ;  /* 0x0000007000017945 */ /* 0x000fe40003800000 */
[----:B------:R-:W-:-:S04]  /*a330*/  FMUL R153, R153, R16 ;  /* 0x0000001099997220 */ /* 0x000fc80000400000 */
[----:B------:R-:W-:-:S05]  /*a340*/  FFMA R153, R156, R2, R153 ;  /* 0x000000029c997223 */ /* 0x000fca0000000099 */
[----:B------:R-:W-:-:S05]  /*a350*/  F2FP.BF16.F32.PACK_AB R153, RZ, R153 ;  /* 0x00000099ff99723e */ /* 0x000fca00000010ff */
[----:B------:R4:W-:Y:S01]  /*a360*/  @P4 STG.E.U16 desc[UR44][R6.64+0x10], R153 ;  /* 0x0000109906004986 */ /* 0x0009e2000c10152c */
[----:B------:R-:W-:Y:S05]  /*a370*/  @!P2 BRA `(.L_x_167) ;  /* 0x000000000004a947 */ /* 0x000fea0003800000 */
[----:B------:R0:W5:Y:S02]  /*a380*/  LDG.E.LTC128B.U16 R223, desc[UR44][R8.64+0x12] ;  /* 0x0000122c08df7981 */ /* 0x000164000c1e1520 */
.L_x_167:
[----:B------:R-:W-:Y:S05]  /*a390*/  BSYNC B1 ;  /* 0x0000000000017941 */ /* 0x000fea0003800000 */
.L_x_166:
        /* <DEDUP_REMOVED lines=9> */
.L_x_169:
[----:B------:R-:W-:Y:S05]  /*a430*/  BSYNC B1 ;  /* 0x0000000000017941 */ /* 0x000fea0003800000 */
.L_x_168:
[----:B-----5:R-:W-:Y:S01]  /*a440*/  IMAD.U32 R153, R223, 0x10000, RZ ;  /* 0x00010000df997824 */ /* 0x020fe200078e00ff */
[----:B----4-:R-:W-:Y:S01]  /*a450*/  IADD3 R152, P2, P3, R222, R4, R227 ;  /* 0x00000004de987210 */ /* 0x010fe20007b5e0e3 */
[----:B------:R-:W-:Y:S01]  /*a460*/  BSSY B1, `(.L_x_170) ;  /* 0x0000009000017945 */ /* 0x000fe20003800000 */
[----:B------:R-:W-:Y:S01]  /*a470*/  ISETP.GT.AND P5, PT, R0, 0x9, P1 ;  /* 0x000000090000780c */ /* 0x000fe20000fa4270 */
[----:B------:R-:W-:-:S04]  /*a480*/  FMUL R153, R153, R16 ;  /* 0x0000001099997220 */ /* 0x000fc80000400000 */
[----:B------:R-:W-:-:S05]  /*a490*/  FFMA R153, R158, R2, R153 ;  /* 0x000000029e997223 */ /* 0x000fca0000000099 */
[----:B--2---:R-:W-:Y:S02]  /*a4a0*/  F2FP.BF16.F32.PACK_AB R154, RZ, R153 ;  /* 0x00000099ff9a723e */ /* 0x004fe400000010ff */
[----:B------:R-:W-:-:S05]  /*a4b0*/  IADD3.X R153, R221, R5, R226, P2, P3 ;  /* 0x00000005dd997210 */ /* 0x000fca00017e64e2 */
[----:B------:R2:W-:Y:S01]  /*a4c0*/  @P4 STG.E.U16 desc[UR44][R152.64+0x10], R154 ;  /* 0x0000109a98004986 */ /* 0x0005e2000c10152c */
[----:B------:R-:W-:Y:S05]  /*a4d0*/  @!P5 BRA `(.L_x_171) ;  /* 0x000000000004d947 */ /* 0x000fea0003800000 */
[----:B------:R4:W5:Y:S02]  /*a4e0*/  LDG.E.LTC128B.U16 R223, desc[UR44][R10.64+0x12] ;  /* 0x0000122c0adf7981 */ /* 0x000964000c1e1520 */
.L_x_171:
[----:B------:R-:W-:Y:S05]  /*a4f0*/  BSYNC B1 ;  /* 0x0000000000017941 */ /* 0x000fea0003800000 */
.L_x_170:
[----:B-----5:R-:W-:Y:S01]  /*a500*/  IMAD.U32 R155, R223, 0x10000, RZ ;  /* 0x00010000df9b7824 */ /* 0x020fe200078e00ff */
[----:B------:R-:W-:Y:S01]  /*a510*/  ISETP.GT.AND P2, PT, R0, 0x10, P0 ;  /* 0x000000100000780c */ /* 0x000fe20000744270 */
[----:B------:R-:W-:Y:S02]  /*a520*/  BSSY B1, `(.L_x_172) ;  /* 0x0000007000017945 */ /* 0x000fe40003800000 */
[----:B--2---:R-:W-:-:S04]  /*a530*/  FMUL R154, R155, R16 ;  /* 0x000000109b9a7220 */ /* 0x004fc80000400000 */
[----:B------:R-:W-:-:S05]  /*a540*/  FFMA R154, R159, R2, R154 ;  /* 0x000000029f9a7223 */ /* 0x000fca000000009a */
[----:B------:R-:W-:-:S05]  /*a550*/  F2FP.BF16.F32.PACK_AB R154, RZ, R154 ;  /* 0x0000009aff9a723e */ /* 0x000fca00000010ff */
[----:B------:R2:W-:Y:S01]  /*a560*/  @P5 STG.E.U16 desc[UR44][R152.64+0x12], R154 ;  /* 0x0000129a98005986 */ /* 0x0005e2000c10152c */
[----:B------:R-:W-:Y:S05]  /*a570*/  @!P2 BRA `(.L_x_173) ;  /* 0x000000000004a947 */ /* 0x000fea0003800000 */
[----:B------:R0:W5:Y:S02]  /*a580*/  LDG.E.LTC128B.U16 R223, desc[UR44][R8.64+0x20] ;  /* 0x0000202c08df7981 */ /* 0x000164000c1e1520 */
.L_x_173:
[----:B------:R-:W-:Y:S05]  /*a590*/  BSYNC B1 ;  /* 0x0000000000017941 */ /* 0x000fea0003800000 */
.L_x_172:
[----:B-----5:R-:W-:Y:S01]  /*a5a0*/  SHF.L.U32 R155, R223, 0x10, RZ ;  /* 0x00000010df9b7819 */ /* 0x020fe200000006ff */
[----:B------:R-:W-:Y:S01]  /*a5b0*/  BSSY B1, `(.L_x_174) ;  /* 0x0000008000017945 */ /* 0x000fe20003800000 */
[----:B------:R-:W-:-:S03]  /*a5c0*/  ISETP.GT.AND P3, PT, R0, 0x11, P0 ;  /* 0x000000110000780c */ /* 0x000fc60000764270 */
[----:B------:R-:W-:-:S04]  /*a5d0*/  FMUL R155, R155, R16 ;  /* 0x000000109b9b7220 */ /* 0x000fc80000400000 */
[----:B------:R-:W-:-:S05]  /*a5e0*/  FFMA R155, R160, R2, R155 ;  /* 0x00000002a09b7223 */ /* 0x000fca000000009b */
[----:B------:R-:W-:-:S05]  /*a5f0*/  F2FP.BF16.F32.PACK_AB R155, RZ, R155 ;  /* 0x0000009bff9b723e */ /* 0x000fca00000010ff */
[----:B------:R0:W-:Y:S01]  /*a600*/  @P2 STG.E.U16 desc[UR44][R6.64+0x20], R155 ;  /* 0x0000209b06002986 */ /* 0x0001e2000c10152c */
[----:B------:R-:W-:Y:S05]  /*a610*/  @!P3 BRA `(.L_x_175) ;  /* 0x000000000004b947 */ /* 0x000fea0003800000 */
[----:B------:R0:W5:Y:S02]  /*a620*/  LDG.E.LTC128B.U16 R223, desc[UR44][R8.64+0x22] ;  /* 0x0000222c08df7981 */ /* 0x000164000c1e1520 */
.L_x_175:
[----:B------:R-:W-:Y:S05]  /*a630*/  BSYNC B1 ;  /* 0x0000000000017941 */ /* 0x000fea0003800000 */
.L_x_174:
[----:B0----5:R-:W-:Y:S01]  /*a640*/  IMAD.U32 R155, R223, 0x10000, RZ ;  /* 0x00010000df9b7824 */ /* 0x021fe200078e00ff */
        /* <DEDUP_REMOVED lines=8> */
.L_x_177:
[----:B------:R-:W-:Y:S05]  /*a6d0*/  BSYNC B1 ;  /* 0x0000000000017941 */ /* 0x000fea0003800000 */
.L_x_176:
[----:B-----5:R-:W-:Y:S01]  /*a6e0*/  IMAD.U32 R155, R223, 0x10000, RZ ;  /* 0x00010000df9b7824 */ /* 0x020fe200078e00ff */
        /* <DEDUP_REMOVED lines=8> */
.L_x_179:
[----:B------:R-:W-:Y:S05]  /*a770*/  BSYNC B1 ;  /* 0x0000000000017941 */ /* 0x000fea0003800000 */
.L_x_178:
[----:B0----5:R-:W-:Y:S01]  /*a780*/  IMAD.U32 R155, R223, 0x10000, RZ ;  /* 0x00010000df9b7824 */ /* 0x021fe200078e00ff */
        /* <DEDUP_REMOVED lines=8> */
.L_x_181:
[----:B------:R-:W-:Y:S05]  /*a810*/  BSYNC B1 ;  /* 0x0000000000017941 */ /* 0x000fea0003800000 */
.L_x_180:
        /* <DEDUP_REMOVED lines=9> */
.L_x_183:
[----:B------:R-:W-:Y:S05]  /*a8b0*/  BSYNC B1 ;  /* 0x0000000000017941 */ /* 0x000fea0003800000 */
.L_x_182:
[----:B0----5:R-:W-:Y:S01]  /*a8c0*/  SHF.L.U32 R155, R223, 0x10, RZ ;  /* 0x00000010df9b7819 */ /* 0x021fe200000006ff */
        /* <DEDUP_REMOVED lines=8> */
.L_x_185:
[----:B------:R-:W-:Y:S05]  /*a950*/  BSYNC B1 ;  /* 0x0000000000017941 */ /* 0x000fea0003800000 */
.L_x_184:
        /* <DEDUP_REMOVED lines=9> */
.L_x_187:
[----:B------:R-:W-:Y:S05]  /*a9f0*/  BSYNC B1 ;  /* 0x0000000000017941 */ /* 0x000fea0003800000 */
.L_x_186:
        /* <DEDUP_REMOVED lines=9> */
.L_x_189:
[----:B------:R-:W-:Y:S05]  /*aa90*/  BSYNC B1 ;  /* 0x0000000000017941 */ /* 0x000fea0003800000 */
.L_x_188:
        /* <DEDUP_REMOVED lines=9> */
.L_x_191:
[----:B------:R-:W-:Y:S05]  /*ab30*/  BSYNC B1 ;  /* 0x0000000000017941 */ /* 0x000fea0003800000 */
.L_x_190:
        /* <DEDUP_REMOVED lines=9> */
.L_x_193:
[----:B------:R-:W-:Y:S05]  /*abd0*/  BSYNC B1 ;  /* 0x0000000000017941 */ /* 0x000fea0003800000 */
.L_x_192:
        /* <DEDUP_REMOVED lines=9> */
.L_x_195:
[----:B------:R-:W-:Y:S05]  /*ac70*/  BSYNC B1 ;  /* 0x0000000000017941 */ /* 0x000fea0003800000 */
.L_x_194:
        /* <DEDUP_REMOVED lines=9> */
.L_x_197:
[----:B------:R-:W-:Y:S05]  /*ad10*/  BSYNC B1 ;  /* 0x0000000000017941 */ /* 0x000fea0003800000 */
.L_x_196:
        /* <DEDUP_REMOVED lines=9> */
.L_x_199:
[----:B------:R-:W-:Y:S05]  /*adb0*/  BSYNC B1 ;  /* 0x0000000000017941 */ /* 0x000fea0003800000 */
.L_x_198:
        /* <DEDUP_REMOVED lines=9> */
.L_x_201:
[----:B------:R-:W-:Y:S05]  /*ae50*/  BSYNC B1 ;  /* 0x0000000000017941 */ /* 0x000fea0003800000 */
.L_x_200:
        /* <DEDUP_REMOVED lines=9> */
.L_x_203:
[----:B------:R-:W-:Y:S05]  /*aef0*/  BSYNC B1 ;  /* 0x0000000000017941 */ /* 0x000fea0003800000 */
.L_x_202:
        /* <DEDUP_REMOVED lines=9> */
.L_x_205:
[----:B------:R-:W-:Y:S05]  /*af90*/  BSYNC B1 ;  /* 0x0000000000017941 */ /* 0x000fea0003800000 */
.L_x_204:
        /* <DEDUP_REMOVED lines=9> */
.L_x_207:
[----:B------:R-:W-:Y:S05]  /*b030*/  BSYNC B1 ;  /* 0x0000000000017941 */ /* 0x000fea0003800000 */
.L_x_206:
        /* <DEDUP_REMOVED lines=9> */
.L_x_209:
[----:B------:R-:W-:Y:S05]  /*b0d0*/  BSYNC B1 ;  /* 0x0000000000017941 */ /* 0x000fea0003800000 */
.L_x_208:
        /* <DEDUP_REMOVED lines=9> */
.L_x_211:
[----:B------:R-:W-:Y:S05]  /*b170*/  BSYNC B1 ;  /* 0x0000000000017941 */ /* 0x000fea0003800000 */
.L_x_210:
        /* <DEDUP_REMOVED lines=9> */
.L_x_213:
[----:B------:R-:W-:Y:S05]  /*b210*/  BSYNC B1 ;  /* 0x0000000000017941 */ /* 0x000fea0003800000 */
.L_x_212:
        /* <DEDUP_REMOVED lines=9> */
.L_x_215:
[----:B------:R-:W-:Y:S05]  /*b2b0*/  BSYNC B1 ;  /* 0x0000000000017941 */ /* 0x000fea0003800000 */
.L_x_214:
        /* <DEDUP_REMOVED lines=9> */
.L_x_217:
[----:B------:R-:W-:Y:S05]  /*b350*/  BSYNC B1 ;  /* 0x0000000000017941 */ /* 0x000fea0003800000 */
.L_x_216:
        /* <DEDUP_REMOVED lines=9> */
.L_x_219:
[----:B------:R-:W-:Y:S05]  /*b3f0*/  BSYNC B1 ;  /* 0x0000000000017941 */ /* 0x000fea0003800000 */
.L_x_218:
        /* <DEDUP_REMOVED lines=9> */
.L_x_221:
[----:B------:R-:W-:Y:S05]  /*b490*/  BSYNC B1 ;  /* 0x0000000000017941 */ /* 0x000fea0003800000 */
.L_x_220:
        /* <DEDUP_REMOVED lines=9> */
.L_x_223:
[----:B------:R-:W-:Y:S05]  /*b530*/  BSYNC B1 ;  /* 0x0000000000017941 */ /* 0x000fea0003800000 */
.L_x_222:
        /* <DEDUP_REMOVED lines=9> */
.L_x_225:
[----:B------:R-:W-:Y:S05]  /*b5d0*/  BSYNC B1 ;  /* 0x0000000000017941 */ /* 0x000fea0003800000 */
.L_x_224:
        /* <DEDUP_REMOVED lines=9> */
.L_x_227:
[----:B------:R-:W-:Y:S05]  /*b670*/  BSYNC B1 ;  /* 0x0000000000017941 */ /* 0x000fea0003800000 */
.L_x_226:
        /* <DEDUP_REMOVED lines=9> */
.L_x_229:
[----:B------:R-:W-:Y:S05]  /*b710*/  BSYNC B1 ;  /* 0x0000000000017941 */ /* 0x000fea0003800000 */
.L_x_228:
        /* <DEDUP_REMOVED lines=9> */
.L_x_231:
[----:B------:R-:W-:Y:S05]  /*b7b0*/  BSYNC B1 ;  /* 0x0000000000017941 */ /* 0x000fea0003800000 */
.L_x_230:
        /* <DEDUP_REMOVED lines=9> */
.L_x_233:
[----:B------:R-:W-:Y:S05]  /*b850*/  BSYNC B1 ;  /* 0x0000000000017941 */ /* 0x000fea0003800000 */
.L_x_232:
        /* <DEDUP_REMOVED lines=9> */
.L_x_235:
[----:B------:R-:W-:Y:S05]  /*b8f0*/  BSYNC B1 ;  /* 0x0000000000017941 */ /* 0x000fea0003800000 */
.L_x_234:
        /* <DEDUP_REMOVED lines=9> */
.L_x_237:
[----:B------:R-:W-:Y:S05]  /*b990*/  BSYNC B1 ;  /* 0x0000000000017941 */ /* 0x000fea0003800000 */
.L_x_236:
        /* <DEDUP_REMOVED lines=9> */
.L_x_239:
[----:B------:R-:W-:Y:S05]  /*ba30*/  BSYNC B1 ;  /* 0x0000000000017941 */ /* 0x000fea0003800000 */
.L_x_238:
        /* <DEDUP_REMOVED lines=9> */
.L_x_241:
[----:B------:R-:W-:Y:S05]  /*bad0*/  BSYNC B1 ;  /* 0x0000000000017941 */ /* 0x000fea0003800000 */
.L_x_240:
        /* <DEDUP_REMOVED lines=9> */
.L_x_243:
[----:B------:R-:W-:Y:S05]  /*bb70*/  BSYNC B1 ;  /* 0x0000000000017941 */ /* 0x000fea0003800000 */
.L_x_242:
        /* <DEDUP_REMOVED lines=9> */
.L_x_245:
[----:B------:R-:W-:Y:S05]  /*bc10*/  BSYNC B1 ;  /* 0x0000000000017941 */ /* 0x000fea0003800000 */
.L_x_244:
        /* <DEDUP_REMOVED lines=9> */
.L_x_247:
[----:B------:R-:W-:Y:S05]  /*bcb0*/  BSYNC B1 ;  /* 0x0000000000017941 */ /* 0x000fea0003800000 */
.L_x_246:
        /* <DEDUP_REMOVED lines=9> */
.L_x_249:
[----:B------:R-:W-:Y:S05]  /*bd50*/  BSYNC B1 ;  /* 0x0000000000017941 */ /* 0x000fea0003800000 */
.L_x_248:
        /* <DEDUP_REMOVED lines=9> */
.L_x_251:
[----:B------:R-:W-:Y:S05]  /*bdf0*/  BSYNC B1 ;  /* 0x0000000000017941 */ /* 0x000fea0003800000 */
.L_x_250:
        /* <DEDUP_REMOVED lines=9> */
.L_x_253:
[----:B------:R-:W-:Y:S05]  /*be90*/  BSYNC B1 ;  /* 0x0000000000017941 */ /* 0x000fea0003800000 */
.L_x_252:
        /* <DEDUP_REMOVED lines=9> */
.L_x_255:
[----:B------:R-:W-:Y:S05]  /*bf30*/  BSYNC B1 ;  /* 0x0000000000017941 */ /* 0x000fea0003800000 */
.L_x_254:
        /* <DEDUP_REMOVED lines=9> */
.L_x_257:
[----:B------:R-:W-:Y:S05]  /*bfd0*/  BSYNC B1 ;  /* 0x0000000000017941 */ /* 0x000fea0003800000 */
.L_x_256:
        /* <DEDUP_REMOVED lines=9> */
.L_x_259:
[----:B------:R-:W-:Y:S05]  /*c070*/  BSYNC B1 ;  /* 0x0000000000017941 */ /* 0x000fea0003800000 */
.L_x_258:
        /* <DEDUP_REMOVED lines=9> */
.L_x_261:
[----:B------:R-:W-:Y:S05]  /*c110*/  BSYNC B1 ;  /* 0x0000000000017941 */ /* 0x000fea0003800000 */
.L_x_260:
        /* <DEDUP_REMOVED lines=9> */
.L_x_263:
[----:B------:R-:W-:Y:S05]  /*c1b0*/  BSYNC B1 ;  /* 0x0000000000017941 */ /* 0x000fea0003800000 */
.L_x_262:
        /* <DEDUP_REMOVED lines=9> */
.L_x_265:
[----:B------:R-:W-:Y:S05]  /*c250*/  BSYNC B1 ;  /* 0x0000000000017941 */ /* 0x000fea0003800000 */
.L_x_264:
        /* <DEDUP_REMOVED lines=9> */
.L_x_267:
[----:B------:R-:W-:Y:S05]  /*c2f0*/  BSYNC B1 ;  /* 0x0000000000017941 */ /* 0x000fea0003800000 */
.L_x_266:
        /* <DEDUP_REMOVED lines=9> */
.L_x_269:
[----:B------:R-:W-:Y:S05]  /*c390*/  BSYNC B1 ;  /* 0x0000000000017941 */ /* 0x000fea0003800000 */
.L_x_268:
        /* <DEDUP_REMOVED lines=9> */
.L_x_271:
[----:B------:R-:W-:Y:S05]  /*c430*/  BSYNC B1 ;  /* 0x0000000000017941 */ /* 0x000fea0003800000 */
.L_x_270:
        /* <DEDUP_REMOVED lines=9> */
.L_x_273:
[----:B------:R-:W-:Y:S05]  /*c4d0*/  BSYNC B1 ;  /* 0x0000000000017941 */ /* 0x000fea0003800000 */
.L_x_272:
        /* <DEDUP_REMOVED lines=9> */
.L_x_275:
[----:B------:R-:W-:Y:S05]  /*c570*/  BSYNC B1 ;  /* 0x0000000000017941 */ /* 0x000fea0003800000 */
.L_x_274:
        /* <DEDUP_REMOVED lines=9> */
.L_x_277:
[----:B------:R-:W-:Y:S05]  /*c610*/  BSYNC B1 ;  /* 0x0000000000017941 */ /* 0x000fea0003800000 */
.L_x_276:
        /* <DEDUP_REMOVED lines=9> */
.L_x_279:
[----:B------:R-:W-:Y:S05]  /*c6b0*/  BSYNC B1 ;  /* 0x0000000000017941 */ /* 0x000fea0003800000 */
.L_x_278:
[----:B01---5:R-:W-:Y:S01]  /*c6c0*/  IMAD.U32 R9, R223, 0x10000, RZ ;  /* 0x00010000df097824 */ /* 0x023fe200078e00ff */
        /* <DEDUP_REMOVED lines=8> */
.L_x_281:
[----:B------:R-:W-:Y:S05]  /*c750*/  BSYNC B1 ;  /* 0x0000000000017941 */ /* 0x000fea0003800000 */
.L_x_280:
[----:B0----5:R-:W-:Y:S01]  /*c760*/  IMAD.U32 R7, R223, 0x10000, RZ ;  /* 0x00010000df077824 */ /* 0x021fe200078e00ff */
[----:B------:R-:W-:Y:S01]  /*c770*/  ISETP.GT.AND P1, PT, R0, 0x79, P1 ;  /* 0x000000790000780c */ /* 0x000fe20000f24270 */
[----:B------:R-:W-:Y:S01]  /*c780*/  @P2 IMAD.MOV.U32 R6, RZ, RZ, R152 ;  /* 0x000000ffff062224 */ /* 0x000fe200078e0098 */
[----:B------:R-:W-:Y:S01]  /*c790*/  IADD3 R163, P0, R220, 0x100, RZ ;  /* 0x00000100dca37810 */ /* 0x000fe20007f1e0ff */
[----:B------:R-:W-:Y:S01]  /*c7a0*/  FMUL R7, R7, R16 ;  /* 0x0000001007077220 */ /* 0x000fe20000400000 */
[----:B------:R-:W-:Y:S02]  /*c7b0*/  BSSY B1, `(.L_x_282) ;  /* 0x0000009000017945 */ /* 0x000fe40003800000 */
[----:B------:R-:W-:Y:S01]  /*c7c0*/  IADD3.X R9, RZ, UR7, RZ, P0, !PT ;  /* 0x00000007ff097c10 */ /* 0x000fe200087fe4ff */
[----:B------:R-:W-:-:S05]  /*c7d0*/  FFMA R7, R214, R2, R7 ;  /* 0x00000002d6077223 */ /* 0x000fca0000000007 */
[----:B------:R-:W-:-:S04]  /*c7e0*/  F2FP.BF16.F32.PACK_AB R7, RZ, R7 ;  /* 0x00000007ff07723e */ /* 0x000fc800000010ff */
[----:B------:R-:W-:Y:S01]  /*c7f0*/  PRMT R8, R7, 0x7610, R8 ;  /* 0x0000761007087816 */ /* 0x000fe20000000008 */
[----:B------:R-:W-:-:S05]  /*c800*/  @P2 IMAD.MOV.U32 R7, RZ, RZ, R153 ;  /* 0x000000ffff072224 */ /* 0x000fca00078e0099 */
[----:B------:R0:W-:Y:S01]  /*c810*/  @P2 STG.E.U16 desc[UR44][R6.64+0xf0], R8 ;  /* 0x0000f00806002986 */ /* 0x0001e2000c10152c */
[----:B------:R-:W-:Y:S05]  /*c820*/  @!P1 BRA `(.L_x_283) ;  /* 0x0000000000049947 */ /* 0x000fea0003800000 */
[----:B------:R0:W5:Y:S02]  /*c830*/  LDG.E.LTC128B.U16 R223, desc[UR44][R10.64+0xf2] ;  /* 0x0000f22c0adf7981 */ /* 0x000164000c1e1520 */
.L_x_283:
[----:B------:R-:W-:Y:S05]  /*c840*/  BSYNC B1 ;  /* 0x0000000000017941 */ /* 0x000fea0003800000 */
.L_x_282:
[----:B0----5:R-:W-:Y:S01]  /*c850*/  IMAD.U32 R7, R223, 0x10000, RZ ;  /* 0x00010000df077824 */ /* 0x021fe200078e00ff */
[----:B------:R-:W-:Y:S01]  /*c860*/  ISETP.GT.AND P0, PT, R3, 0x100, PT ;  /* 0x000001000300780c */ /* 0x000fe20003f04270 */
[----:B------:R-:W-:Y:S02]  /*c870*/  IMAD R6, R9, R14, RZ ;  /* 0x0000000e09067224 */ /* 0x000fe400078e02ff */
[----:B------:R-:W-:Y:S01]  /*c880*/  FMUL R8, R7, R16 ;  /* 0x0000001007087220 */ /* 0x000fe20000400000 */
[----:B------:R-:W-:Y:S01]  /*c890*/  ISETP.GT.AND P4, PT, R0, RZ, P0 ;  /* 0x000000ff0000720c */ /* 0x000fe20000784270 */
[C---:B------:R-:W-:Y:S02]  /*c8a0*/  IMAD R161, R163.reuse, R15, R6 ;  /* 0x0000000fa3a17224 */ /* 0x040fe400078e0206 */
[----:B------:R-:W-:-:S04]  /*c8b0*/  IMAD.WIDE.U32 R6, R163, R14, R20 ;  /* 0x0000000ea3067225 */ /* 0x000fc800078e0014 */
[----:B------:R-:W-:Y:S01]  /*c8c0*/  FFMA R215, R215, R2, R8 ;  /* 0x00000002d7d77223 */ /* 0x000fe20000000008 */
[----:B------:R-:W-:Y:S01]  /*c8d0*/  IMAD.IADD R7, R7, 0x1, R161 ;  /* 0x0000000107077824 */ /* 0x000fe200078e02a1 */
[----:B------:R-:W-:-:S03]  /*c8e0*/  LEA R8, P2, R6, R12, 0x1 ;  /* 0x0000000c06087211 */ /* 0x000fc600078408ff */
[----:B------:R-:W-:Y:S02]  /*c8f0*/  F2FP.BF16.F32.PACK_AB R215, RZ, R215 ;  /* 0x000000d7ffd7723e */ /* 0x000fe400000010ff */
[----:B------:R-:W-:-:S03]  /*c900*/  LEA.HI.X R9, R6, R13, R7, 0x1, P2 ;  /* 0x0000000d06097211 */ /* 0x000fc600010f0c07 */
[----:B------:R0:W-:Y:S04]  /*c910*/  @P1 STG.E.U16 desc[UR44][R152.64+0xf2], R215 ;  /* 0x0000f2d798001986 */ /* 0x0001e8000c10152c */
[----:B------:R1:W2:Y:S01]  /*c920*/  @P4 LDG.E.LTC128B.U16 R223, desc[UR44][R8.64] ;  /* 0x0000002c08df4981 */ /* 0x0002a2000c1e1520 */
[----:B------:R-:W-:Y:S01]  /*c930*/  IMAD.U32 R157, RZ, RZ, UR8 ;  /* 0x00000008ff9d7e24 */ /* 0x000fe2000f8e00ff */
[----:B------:R-:W-:Y:S01]  /*c940*/  ISETP.GT.AND P2, PT, R0, 0x1, P0 ;  /* 0x000000010000780c */ /* 0x000fe20000744270 */
[----:B------:R-:W-:Y:S01]  /*c950*/  IMAD.U32 R159, RZ, RZ, UR8 ;  /* 0x00000008ff9f7e24 */ /* 0x000fe2000f8e00ff */
[----:B------:R-:W-:Y:S01]  /*c960*/  BSSY B1, `(.L_x_284) ;  /* 0x0000013000017945 */ /* 0x000fe20003800000 */
[----:B------:R-:W-:Y:S01]  /*c970*/  IMAD.U32 R154, RZ, RZ, UR9 ;  /* 0x00000009ff9a7e24 */ /* 0x000fe2000f8e00ff */
[----:B------:R-:W-:Y:S01]  /*c980*/  SHF.L.U32 R157, R157, 0x9, RZ ;  /* 0x000000099d9d7819 */ /* 0x000fe200000006ff */
[----:B------:R-:W-:-:S03]  /*c990*/  IMAD.WIDE.U32 R6, R163, R14, R18 ;  /* 0x0000000ea3067225 */ /* 0x000fc600078e0012 */
[----:B------:R-:W-:Y:S02]  /*c9a0*/  SHF.L.U64.HI R159, R159, 0x9, R154 ;  /* 0x000000099f9f7819 */ /* 0x000fe4000001029a */
[----:B-1----:R-:W-:Y:S02]  /*c9b0*/  IADD3 R8, P1, R157, R4, RZ ;  /* 0x000000049d087210 */ /* 0x002fe40007f3e0ff */
[----:B------:R-:W-:-:S03]  /*c9c0*/  IADD3 R7, R161, R7, RZ ;  /* 0x00000007a1077210 */ /* 0x000fc60007ffe0ff */
[----:B------:R-:W-:Y:S02]  /*c9d0*/  IMAD.X R9, R159, 0x1, R5, P1 ;  /* 0x000000019f097824 */ /* 0x000fe400008e0605 */
[----:B--234-:R-:W-:-:S04]  /*c9e0*/  IMAD.U32 R11, R223, 0x10000, RZ ;  /* 0x00010000df0b7824 */ /* 0x01cfc800078e00ff */
[----:B------:R-:W-:Y:S01]  /*c9f0*/  FMUL R155, R11, R16 ;  /* 0x000000100b9b7220 */ /* 0x000fe20000400000 */
[----:B------:R-:W-:-:S04]  /*ca00*/  IMAD.WIDE.U32 R10, R22, UR42, R6 ;  /* 0x0000002a160a7c25 */ /* 0x000fc8000f8e0006 */
[----:B------:R-:W-:Y:S01]  /*ca10*/  FFMA R155, R88, R2, R155 ;  /* 0x00000002589b7223 */ /* 0x000fe2000000009b */
[----:B------:R-:W-:Y:S01]  /*ca20*/  IMAD.IADD R7, R23, 0x1, R11 ;  /* 0x0000000117077824 */ /* 0x000fe200078e020b */
[----:B------:R-:W-:-:S03]  /*ca30*/  LEA R6, P3, R10, R12, 0x1 ;  /* 0x0000000c0a067211 */ /* 0x000fc600078608ff */
[----:B------:R-:W-:Y:S02]  /*ca40*/  F2FP.BF16.F32.PACK_AB R155, RZ, R155 ;  /* 0x0000009bff9b723e */ /* 0x000fe400000010ff */
[----:B------:R-:W-:-:S03]  /*ca50*/  LEA.HI.X R7, R10, R13, R7, 0x1, P3 ;  /* 0x0000000d0a077211 */ /* 0x000fc600018f0c07 */
[----:B------:R0:W-:Y:S01]  /*ca60*/  @P4 STG.E.U16 desc[UR44][R8.64], R155 ;  /* 0x0000009b08004986 */ /* 0x0001e2000c10152c */
[----:B------:R-:W-:Y:S05]  /*ca70*/  @!P2 BRA `(.L_x_285) ;  /* 0x000000000004a947 */ /* 0x000fea0003800000 */
[----:B------:R1:W5:Y:S02]  /*ca80*/  LDG.E.LTC128B.U16 R223, desc[UR44][R6.64+0x2] ;  /* 0x0000022c06df7981 */ /* 0x000364000c1e1520 */
.L_x_285:
[----:B------:R-:W-:Y:S05]  /*ca90*/  BSYNC B1 ;  /* 0x0000000000017941 */ /* 0x000fea0003800000 */
.L_x_284:
[----:B-----5:R-:W-:Y:S01]  /*caa0*/  IMAD.U32 R11, R223, 0x10000, RZ ;  /* 0x00010000df0b7824 */ /* 0x020fe200078e00ff */
[----:B------:R-:W-:Y:S01]  /*cab0*/  ISETP.GT.AND P1, PT, R3, 0x108, PT ;  /* 0x000001080300780c */ /* 0x000fe20003f24270 */
[----:B0-----:R-:W-:Y:S01]  /*cac0*/  IMAD.WIDE.U32 R152, R163, R14, R218 ;  /* 0x0000000ea3987225 */ /* 0x001fe200078e00da */
[----:B------:R-:W-:Y:S03]  /*cad0*/  BSSY B1, `(.L_x_286) ;  /* 0x000000e000017945 */ /* 0x000fe60003800000 */
[----:B------:R-:W-:Y:S01]  /*cae0*/  FMUL R10, R11, R16 ;  /* 0x000000100b0a7220 */ /* 0x000fe20000400000 */
[----:B------:R-:W-:Y:S01]  /*caf0*/  ISETP.GT.AND P3, PT, R0, RZ, P1 ;  /* 0x000000ff0000720c */ /* 0x000fe20000f64270 */
[----:B------:R-:W-:Y:S01]  /*cb00*/  IMAD.IADD R161, R161, 0x1, R153 ;  /* 0x00000001a1a17824 */ /* 0x000fe200078e0299 */
[----:B------:R-:W-:Y:S01]  /*cb10*/  IADD3 R11, P4, R216, R152, RZ ;  /* 0x00000098d80b7210 */ /* 0x000fe20007f9e0ff */
[----:B------:R-:W-:Y:S01]  /*cb20*/  FFMA R10, R89, R2, R10 ;  /* 0x00000002590a7223 */ /* 0x000fe2000000000a */
[----:B------:R-:W-:-:S02]  /*cb30*/  IADD3 R152, P5, R18, R152, RZ ;  /* 0x0000009812987210 */ /* 0x000fc40007fbe0ff */
[----:B------:R-:W-:Y:S02]  /*cb40*/  IADD3.X R88, R161, R21, RZ, P4, !PT ;  /* 0x00000015a1587210 */ /* 0x000fe400027fe4ff */
[----:B------:R-:W-:Y:S02]  /*cb50*/  F2FP.BF16.F32.PACK_AB R89, RZ, R10 ;  /* 0x0000000aff59723e */ /* 0x000fe400000010ff */
[----:B------:R-:W-:-:S03]  /*cb60*/  LEA R10, P4, R11, R12, 0x1 ;  /* 0x0000000c0b0a7211 */ /* 0x000fc600078808ff */
[----:B------:R0:W-:Y:S01]  /*cb70*/  @P2 STG.E.U16 desc[UR44][R8.64+0x2], R89 ;  /* 0x0000025908002986 */ /* 0x0001e2000c10152c */
[----:B------:R-:W-:Y:S01]  /*cb80*/  LEA.HI.X R11, R11, R13, R88, 0x1, P4 ;  /* 0x0000000d0b0b7211 */ /* 0x000fe200020f0c58 */
[----:B------:R-:W-:Y:S08]  /*cb90*/  @!P3 BRA `(.L_x_287) ;  /* 0x000000000004b947 */ /* 0x000ff00003800000 */
[----:B------:R2:W5:Y:S02]  /*cba0*/  LDG.E.LTC128B.U16 R223, desc[UR44][R10.64] ;  /* 0x0000002c0adf7981 */ /* 0x000564000c1e1520 */
.L_x_287:
[----:B------:R-:W-:Y:S05]  /*cbb0*/  BSYNC B1 ;  /* 0x0000000000017941 */ /* 0x000fea0003800000 */
.L_x_286:
[----:B--2--5:R-:W-:Y:S01]  /*cbc0*/  IMAD.U32 R11, R223, 0x10000, RZ ;  /* 0x00010000df0b7824 */ /* 0x024fe200078e00ff */
[----:B------:R-:W-:Y:S01]  /*cbd0*/  IADD3 R88, P4, R8, R222, RZ ;  /* 0x000000de08587210 */ /* 0x000fe20007f9e0ff */
[----:B------:R-:W-:Y:S01]  /*cbe0*/  IMAD.X R153, R19, 0x1, R161, P5 ;  /* 0x0000000113997824 */ /* 0x000fe200028e06a1 */
[----:B------:R-:W-:Y:S01]  /*cbf0*/  ISETP.GT.AND P2, PT, R0, 0x1, P1 ;  /* 0x000000010000780c */ /* 0x000fe20000f44270 */
[----:B------:R-:W-:Y:S01]  /*cc00*/  FMUL R11, R11, R16 ;  /* 0x000000100b0b7220 */ /* 0x000fe20000400000 */
[----:B------:R-:W-:Y:S01]  /*cc10*/  BSSY B1, `(.L_x_288) ;  /* 0x000000b000017945 */ /* 0x000fe20003800000 */
[----:B------:R-:W-:-:S04]  /*cc20*/  IMAD.WIDE.U32 R152, R22, UR42, R152 ;  /* 0x0000002a16987c25 */ /* 0x000fc8000f8e0098 */
[----:B------:R-:W-:Y:S01]  /*cc30*/  FFMA R11, R90, R2, R11 ;  /* 0x000000025a0b7223 */ /* 0x000fe2000000000b */
[----:B------:R-:W-:Y:S01]  /*cc40*/  IMAD.IADD R90, R23, 0x1, R153 ;  /* 0x00000001175a7824 */ /* 0x000fe200078e0299 */
[C---:B------:R-:W-:Y:S01]  /*cc50*/  LEA R10, P5, R152.reuse, R12, 0x1 ;  /* 0x0000000c980a7211 */ /* 0x040fe200078a08ff */
[----:B0-----:R-:W-:Y:S02]  /*cc60*/  IMAD.X R89, R9, 0x1, R221, P4 ;  /* 0x0000000109597824 */ /* 0x001fe400020e06dd */
[----:B------:R-:W-:Y:S02]  /*cc70*/  F2FP.BF16.F32.PACK_AB R153, RZ, R11 ;  /* 0x0000000bff99723e */ /* 0x000fe400000010ff */
[----:B------:R-:W-:-:S03]  /*cc80*/  LEA.HI.X R11, R152, R13, R90, 0x1, P5 ;  /* 0x0000000d980b7211 */ /* 0x000fc600028f0c5a */
[----:B------:R0:W-:Y:S01]  /*cc90*/  @P3 STG.E.U16 desc[UR44][R88.64], R153 ;  /* 0x0000009958003986 */ /* 0x0001e2000c10152c */
[----:B------:R-:W-:Y:S05]  /*cca0*/  @!P2 BRA `(.L_x_289) ;  /* 0x000000000004a947 */ /* 0x000fea0003800000 */
[----:B------:R2:W5:Y:S02]  /*ccb0*/  LDG.E.LTC128B.U16 R223, desc[UR44][R10.64+0x2] ;  /* 0x0000022c0adf7981 */ /* 0x000564000c1e1520 */
.L_x_289:
[----:B------:R-:W-:Y:S05]  /*ccc0*/  BSYNC B1 ;  /* 0x0000000000017941 */ /* 0x000fea0003800000 */
.L_x_288:
[----:B0----5:R-:W-:Y:S01]  /*ccd0*/  SHF.L.U32 R89, R223, 0x10, RZ ;  /* 0x00000010df597819 */ /* 0x021fe200000006ff */
[----:B------:R-:W-:Y:S01]  /*cce0*/  BSSY B1, `(.L_x_290) ;  /* 0x000000a000017945 */ /* 0x000fe20003800000 */
[----:B------:R-:W-:-:S03]  /*ccf0*/  ISETP.GT.AND P4, PT, R0, 0x8, P0 ;  /* 0x000000080000780c */ /* 0x000fc60000784270 */
[----:B------:R-:W-:-:S04]  /*cd00*/  FMUL R88, R89, R16 ;  /* 0x0000001059587220 */ /* 0x000fc80000400000 */
[----:B------:R-:W-:Y:S01]  /*cd10*/  FFMA R91, R91, R2, R88 ;  /* 0x000000025b5b7223 */ /* 0x000fe20000000058 */
[----:B------:R-:W-:-:S04]  /*cd20*/  IADD3 R88, P3, R222, R8, RZ ;  /* 0x00000008de587210 */ /* 0x000fc80007f7e0ff */
[----:B------:R-:W-:Y:S01]  /*cd30*/  F2FP.BF16.F32.PACK_AB R91, RZ, R91 ;  /* 0x0000005bff5b723e */ /* 0x000fe200000010ff */
[----:B------:R-:W-:-:S05]  /*cd40*/  IMAD.X R89, R221, 0x1, R9, P3 ;  /* 0x00000001dd597824 */ /* 0x000fca00018e0609 */
[----:B------:R0:W-:Y:S01]  /*cd50*/  @P2 STG.E.U16 desc[UR44][R88.64+0x2], R91 ;  /* 0x0000025b58002986 */ /* 0x0001e2000c10152c */
[----:B------:R-:W-:Y:S05]  /*cd60*/  @!P4 BRA `(.L_x_291) ;  /* 0x000000000004c947 */ /* 0x000fea0003800000 */
[----:B------:R3:W5:Y:S02]  /*cd70*/  LDG.E.LTC128B.U16 R223, desc[UR44][R6.64+0x10] ;  /* 0x0000102c06df7981 */ /* 0x000764000c1e1520 */
.L_x_291:
[----:B------:R-:W-:Y:S05]  /*cd80*/  BSYNC B1 ;  /* 0x0000000000017941 */ /* 0x000fea0003800000 */
.L_x_290:
        /* <DEDUP_REMOVED lines=9> */
.L_x_293:
[----:B------:R-:W-:Y:S05]  /*ce20*/  BSYNC B1 ;  /* 0x0000000000017941 */ /* 0x000fea0003800000 */
.L_x_292:
        /* <DEDUP_REMOVED lines=9> */
.L_x_295:
[----:B------:R-:W-:Y:S05]  /*cec0*/  BSYNC B1 ;  /* 0x0000000000017941 */ /* 0x000fea0003800000 */
.L_x_294:
[----:B-----5:R-:W-:Y:S01]  /*ced0*/  IMAD.U32 R89, R223, 0x10000, RZ ;  /* 0x00010000df597824 */ /* 0x020fe200078e00ff */
[----:B0-----:R-:W-:Y:S01]  /*cee0*/  IADD3 R88, P2, P3, R222, R4, R157 ;  /* 0x00000004de587210 */ /* 0x001fe20007b5e09d */
[----:B------:R-:W-:Y:S01]  /*cef0*/  BSSY B1, `(.L_x_296) ;  /* 0x0000009000017945 */ /* 0x000fe20003800000 */
[----:B------:R-:W-:Y:S01]  /*cf00*/  ISETP.GT.AND P5, PT, R0, 0x9, P1 ;  /* 0x000000090000780c */ /* 0x000fe20000fa4270 */
[----:B------:R-:W-:-:S04]  /*cf10*/  FMUL R89, R89, R16 ;  /* 0x0000001059597220 */ /* 0x000fc80000400000 */
[----:B------:R-:W-:-:S05]  /*cf20*/  FFMA R89, R94, R2, R89 ;  /* 0x000000025e597223 */ /* 0x000fca0000000059 */
[----:B------:R-:W-:Y:S02]  /*cf30*/  F2FP.BF16.F32.PACK_AB R90, RZ, R89 ;  /* 0x00000059ff5a723e */ /* 0x000fe400000010ff */
[----:B------:R-:W-:-:S05]  /*cf40*/  IADD3.X R89, R221, R5, R159, P2, P3 ;  /* 0x00000005dd597210 */ /* 0x000fca00017e649f */
[----:B------:R0:W-:Y:S01]  /*cf50*/  @P4 STG.E.U16 desc[UR44][R88.64+0x10], R90 ;  /* 0x0000105a58004986 */ /* 0x0001e2000c10152c */
[----:B------:R-:W-:Y:S05]  /*cf60*/  @!P5 BRA `(.L_x_297) ;  /* 0x000000000004d947 */ /* 0x000fea0003800000 */
[----:B------:R0:W5:Y:S02]  /*cf70*/  LDG.E.LTC128B.U16 R223, desc[UR44][R10.64+0x12] ;  /* 0x0000122c0adf7981 */ /* 0x000164000c1e1520 */
.L_x_297:
[----:B------:R-:W-:Y:S05]  /*cf80*/  BSYNC B1 ;  /* 0x0000000000017941 */ /* 0x000fea0003800000 */
.L_x_296:
[----:B-----5:R-:W-:Y:S01]  /*cf90*/  SHF.L.U32 R91, R223, 0x10, RZ ;  /* 0x00000010df5b7819 */ /* 0x020fe200000006ff */
[----:B------:R-:W-:Y:S01]  /*cfa0*/  BSSY B1, `(.L_x_298) ;  /* 0x0000008000017945 */ /* 0x000fe20003800000 */
[----:B------:R-:W-:-:S03]  /*cfb0*/  ISETP.GT.AND P2, PT, R0, 0x10, P0 ;  /* 0x000000100000780c */ /* 0x000fc60000744270 */
[----:B0-----:R-:W-:-:S04]  /*cfc0*/  FMUL R90, R91, R16 ;  /* 0x000000105b5a7220 */ /* 0x001fc80000400000 */
[----:B------:R-:W-:-:S05]  /*cfd0*/  FFMA R90, R95, R2, R90 ;  /* 0x000000025f5a7223 */ /* 0x000fca000000005a */
[----:B------:R-:W-:-:S05]  /*cfe0*/  F2FP.BF16.F32.PACK_AB R90, RZ, R90 ;  /* 0x0000005aff5a723e */ /* 0x000fca00000010ff */
[----:B------:R0:W-:Y:S01]  /*cff0*/  @P5 STG.E.U16 desc[UR44][R88.64+0x12], R90 ;  /* 0x0000125a58005986 */ /* 0x0001e2000c10152c */
[----:B------:R-:W-:Y:S05]  /*d000*/  @!P2 BRA `(.L_x_299) ;  /* 0x000000000004a947 */ /* 0x000fea0003800000 */
[----:B------:R0:W5:Y:S02]  /*d010*/  LDG.E.LTC128B.U16 R223, desc[UR44][R6.64+0x20] ;  /* 0x0000202c06df7981 */ /* 0x000164000c1e1520 */
.L_x_299:
[----:B------:R-:W-:Y:S05]  /*d020*/  BSYNC B1 ;  /* 0x0000000000017941 */ /* 0x000fea0003800000 */
.L_x_298:
        /* <DEDUP_REMOVED lines=9> */
.L_x_301:
[----:B------:R-:W-:Y:S05]  /*d0c0*/  BSYNC B1 ;  /* 0x0000000000017941 */ /* 0x000fea0003800000 */
.L_x_300:
        /* <DEDUP_REMOVED lines=9> */
.L_x_303:
[----:B------:R-:W-:Y:S05]  /*d160*/  BSYNC B1 ;  /* 0x0000000000017941 */ /* 0x000fea0003800000 */
.L_x_302:
        /* <DEDUP_REMOVED lines=9> */
.L_x_305:
[----:B------:R-:W-:Y:S05]  /*d200*/  BSYNC B1 ;  /* 0x0000000000017941 */ /* 0x000fea0003800000 */
.L_x_304:
        /* <DEDUP_REMOVED lines=9> */
.L_x_307:
[----:B------:R-:W-:Y:S05]  /*d2a0*/  BSYNC B1 ;  /* 0x0000000000017941 */ /* 0x000fea0003800000 */
.L_x_306:
        /* <DEDUP_REMOVED lines=9> */
.L_x_309:
[----:B------:R-:W-:Y:S05]  /*d340*/  BSYNC B1 ;  /* 0x0000000000017941 */ /* 0x000fea0003800000 */
.L_x_308:
        /* <DEDUP_REMOVED lines=9> */
.L_x_311:
[----:B------:R-:W-:Y:S05]  /*d3e0*/  BSYNC B1 ;  /* 0x0000000000017941 */ /* 0x000fea0003800000 */
.L_x_310:
        /* <DEDUP_REMOVED lines=9> */
.L_x_313:
[----:B------:R-:W-:Y:S05]  /*d480*/  BSYNC B1 ;  /* 0x0000000000017941 */ /* 0x000fea0003800000 */
.L_x_312:
        /* <DEDUP_REMOVED lines=9> */
.L_x_315:
[----:B------:R-:W-:Y:S05]  /*d520*/  BSYNC B1 ;  /* 0x0000000000017941 */ /* 0x000fea0003800000 */
.L_x_314:
        /* <DEDUP_REMOVED lines=9> */
.L_x_317:
[----:B------:R-:W-:Y:S05]  /*d5c0*/  BSYNC B1 ;  /* 0x0000000000017941 */ /* 0x000fea0003800000 */
.L_x_316:
        /* <DEDUP_REMOVED lines=9> */
.L_x_319:
[----:B------:R-:W-:Y:S05]  /*d660*/  BSYNC B1 ;  /* 0x0000000000017941 */ /* 0x000fea0003800000 */
.L_x_318:
        /* <DEDUP_REMOVED lines=9> */
.L_x_321:
[----:B------:R-:W-:Y:S05]  /*d700*/  BSYNC B1 ;  /* 0x0000000000017941 */ /* 0x000fea0003800000 */
.L_x_320:
        /* <DEDUP_REMOVED lines=9> */
.L_x_323:
[----:B------:R-:W-:Y:S05]  /*d7a0*/  BSYNC B1 ;  /* 0x0000000000017941 */ /* 0x000fea0003800000 */
.L_x_322:
        /* <DEDUP_REMOVED lines=9> */
.L_x_325:
[----:B------:R-:W-:Y:S05]  /*d840*/  BSYNC B1 ;  /* 0x0000000000017941 */ /* 0x000fea0003800000 */
.L_x_324:
        /* <DEDUP_REMOVED lines=9> */
.L_x_327:
[----:B------:R-:W-:Y:S05]  /*d8e0*/  BSYNC B1 ;  /* 0x0000000000017941 */ /* 0x000fea0003800000 */
.L_x_326:
        /* <DEDUP_REMOVED lines=9> */
.L_x_329:
[----:B------:R-:W-:Y:S05]  /*d980*/  BSYNC B1 ;  /* 0x0000000000017941 */ /* 0x000fea0003800000 */
.L_x_328:
        /* <DEDUP_REMOVED lines=9> */
.L_x_331:
[----:B------:R-:W-:Y:S05]  /*da20*/  BSYNC B1 ;  /* 0x0000000000017941 */ /* 0x000fea0003800000 */
.L_x_330:
        /* <DEDUP_REMOVED lines=9> */
.L_x_333:
[----:B------:R-:W-:Y:S05]  /*dac0*/  BSYNC B1 ;  /* 0x0000000000017941 */ /* 0x000fea0003800000 */
.L_x_332:
        /* <DEDUP_REMOVED lines=9> */
.L_x_335:
[----:B------:R-:W-:Y:S05]  /*db60*/  BSYNC B1 ;  /* 0x0000000000017941 */ /* 0x000fea0003800000 */
.L_x_334:
        /* <DEDUP_REMOVED lines=9> */
.L_x_337:
[----:B------:R-:W-:Y:S05]  /*dc00*/  BSYNC B1 ;  /* 0x0000000000017941 */ /* 0x000fea0003800000 */
.L_x_336:
        /* <DEDUP_REMOVED lines=9> */
.L_x_339:
[----:B------:R-:W-:Y:S05]  /*dca0*/  BSYNC B1 ;  /* 0x0000000000017941 */ /* 0x000fea0003800000 */
.L_x_338:
        /* <DEDUP_REMOVED lines=9> */
.L_x_341:
[----:B------:R-:W-:Y:S05]  /*dd40*/  BSYNC B1 ;  /* 0x0000000000017941 */ /* 0x000fea0003800000 */
.L_x_340:
        /* <DEDUP_REMOVED lines=9> */
.L_x_343:
[----:B------:R-:W-:Y:S05]  /*dde0*/  BSYNC B1 ;  /* 0x0000000000017941 */ /* 0x000fea0003800000 */
.L_x_342:
        /* <DEDUP_REMOVED lines=9> */
.L_x_345:
[----:B------:R-:W-:Y:S05]  /*de80*/  BSYNC B1 ;  /* 0x0000000000017941 */ /* 0x000fea0003800000 */
.L_x_344:
        /* <DEDUP_REMOVED lines=9> */
.L_x_347:
[----:B------:R-:W-:Y:S05]  /*df20*/  BSYNC B1 ;  /* 0x0000000000017941 */ /* 0x000fea0003800000 */
.L_x_346:
        /* <DEDUP_REMOVED lines=9> */
.L_x_349:
[----:B------:R-:W-:Y:S05]  /*dfc0*/  BSYNC B1 ;  /* 0x0000000000017941 */ /* 0x000fea0003800000 */
.L_x_348:
        /* <DEDUP_REMOVED lines=9> */
.L_x_351:
[----:B------:R-:W-:Y:S05]  /*e060*/  BSYNC B1 ;  /* 0x0000000000017941 */ /* 0x000fea0003800000 */
.L_x_350:
        /* <DEDUP_REMOVED lines=9> */
.L_x_353:
[----:B------:R-:W-:Y:S05]  /*e100*/  BSYNC B1 ;  /* 0x0000000000017941 */ /* 0x000fea0003800000 */
.L_x_352:
        /* <DEDUP_REMOVED lines=9> */
.L_x_355:
[----:B------:R-:W-:Y:S05]  /*e1a0*/  BSYNC B1 ;  /* 0x0000000000017941 */ /* 0x000fea0003800000 */
.L_x_354:
        /* <DEDUP_REMOVED lines=9> */
.L_x_357:
[----:B------:R-:W-:Y:S05]  /*e240*/  BSYNC B1 ;  /* 0x0000000000017941 */ /* 0x000fea0003800000 */
.L_x_356:
        /* <DEDUP_REMOVED lines=9> */
.L_x_359:
[----:B------:R-:W-:Y:S05]  /*e2e0*/  BSYNC B1 ;  /* 0x0000000000017941 */ /* 0x000fea0003800000 */
.L_x_358:
        /* <DEDUP_REMOVED lines=9> */
.L_x_361:
[----:B------:R-:W-:Y:S05]  /*e380*/  BSYNC B1 ;  /* 0x0000000000017941 */ /* 0x000fea0003800000 */
.L_x_360:
        /* <DEDUP_REMOVED lines=9> */
.L_x_363:
[----:B------:R-:W-:Y:S05]  /*e420*/  BSYNC B1 ;  /* 0x0000000000017941 */ /* 0x000fea0003800000 */
.L_x_362:
        /* <DEDUP_REMOVED lines=9> */
.L_x_365:
[----:B------:R-:W-:Y:S05]  /*e4c0*/  BSYNC B1 ;  /* 0x0000000000017941 */ /* 0x000fea0003800000 */
.L_x_364:
        /* <DEDUP_REMOVED lines=9> */
.L_x_367:
[----:B------:R-:W-:Y:S05]  /*e560*/  BSYNC B1 ;  /* 0x0000000000017941 */ /* 0x000fea0003800000 */
.L_x_366:
        /* <DEDUP_REMOVED lines=9> */
.L_x_369:
[----:B------:R-:W-:Y:S05]  /*e600*/  BSYNC B1 ;  /* 0x0000000000017941 */ /* 0x000fea0003800000 */
.L_x_368:
        /* <DEDUP_REMOVED lines=9> */
.L_x_371:
[----:B------:R-:W-:Y:S05]  /*e6a0*/  BSYNC B1 ;  /* 0x0000000000017941 */ /* 0x000fea0003800000 */
.L_x_370:
        /* <DEDUP_REMOVED lines=9> */
.L_x_373:
[----:B------:R-:W-:Y:S05]  /*e740*/  BSYNC B1 ;  /* 0x0000000000017941 */ /* 0x000fea0003800000 */
.L_x_372:
        /* <DEDUP_REMOVED lines=9> */
.L_x_375:
[----:B------:R-:W-:Y:S05]  /*e7e0*/  BSYNC B1 ;  /* 0x0000000000017941 */ /* 0x000fea0003800000 */
.L_x_374:
        /* <DEDUP_REMOVED lines=9> */
.L_x_377:
[----:B------:R-:W-:Y:S05]  /*e880*/  BSYNC B1 ;  /* 0x0000000000017941 */ /* 0x000fea0003800000 */
.L_x_376:
        /* <DEDUP_REMOVED lines=9> */
.L_x_379:
[----:B------:R-:W-:Y:S05]  /*e920*/  BSYNC B1 ;  /* 0x0000000000017941 */ /* 0x000fea0003800000 */
.L_x_378:
        /* <DEDUP_REMOVED lines=9> */
.L_x_381:
[----:B------:R-:W-:Y:S05]  /*e9c0*/  BSYNC B1 ;  /* 0x0000000000017941 */ /* 0x000fea0003800000 */
.L_x_380:
        /* <DEDUP_REMOVED lines=9> */
.L_x_383:
[----:B------:R-:W-:Y:S05]  /*ea60*/  BSYNC B1 ;  /* 0x0000000000017941 */ /* 0x000fea0003800000 */
.L_x_382:
        /* <DEDUP_REMOVED lines=9> */
.L_x_385:
[----:B------:R-:W-:Y:S05]  /*eb00*/  BSYNC B1 ;  /* 0x0000000000017941 */ /* 0x000fea0003800000 */
.L_x_384:
        /* <DEDUP_REMOVED lines=9> */
.L_x_387:
[----:B------:R-:W-:Y:S05]  /*eba0*/  BSYNC B1 ;  /* 0x0000000000017941 */ /* 0x000fea0003800000 */
.L_x_386:
        /* <DEDUP_REMOVED lines=9> */
.L_x_389:
[----:B------:R-:W-:Y:S05]  /*ec40*/  BSYNC B1 ;  /* 0x0000000000017941 */ /* 0x000fea0003800000 */
.L_x_388:
        /* <DEDUP_REMOVED lines=9> */
.L_x_391:
[----:B------:R-:W-:Y:S05]  /*ece0*/  BSYNC B1 ;  /* 0x0000000000017941 */ /* 0x000fea0003800000 */
.L_x_390:
        /* <DEDUP_REMOVED lines=9> */
.L_x_393:
[----:B------:R-:W-:Y:S05]  /*ed80*/  BSYNC B1 ;  /* 0x0000000000017941 */ /* 0x000fea0003800000 */
.L_x_392:
        /* <DEDUP_REMOVED lines=9> */
.L_x_395:
[----:B------:R-:W-:Y:S05]  /*ee20*/  BSYNC B1 ;  /* 0x0000000000017941 */ /* 0x000fea0003800000 */
.L_x_394:
        /* <DEDUP_REMOVED lines=9> */
.L_x_397:
[----:B------:R-:W-:Y:S05]  /*eec0*/  BSYNC B1 ;  /* 0x0000000000017941 */ /* 0x000fea0003800000 */
.L_x_396:
        /* <DEDUP_REMOVED lines=9> */
.L_x_399:
[----:B------:R-:W-:Y:S05]  /*ef60*/  BSYNC B1 ;  /* 0x0000000000017941 */ /* 0x000fea0003800000 */
.L_x_398:
        /* <DEDUP_REMOVED lines=9> */
.L_x_401:
[----:B------:R-:W-:Y:S05]  /*f000*/  BSYNC B1 ;  /* 0x0000000000017941 */ /* 0x000fea0003800000 */
.L_x_400:
        /* <DEDUP_REMOVED lines=9> */
.L_x_403:
[----:B------:R-:W-:Y:S05]  /*f0a0*/  BSYNC B1 ;  /* 0x0000000000017941 */ /* 0x000fea0003800000 */
.L_x_402:
        /* <DEDUP_REMOVED lines=9> */
.L_x_405:
[----:B------:R-:W-:Y:S05]  /*f140*/  BSYNC B1 ;  /* 0x0000000000017941 */ /* 0x000fea0003800000 */
.L_x_404:
[----:B01-345:R-:W-:Y:S01]  /*f150*/  IMAD.U32 R7, R223, 0x10000, RZ ;  /* 0x00010000df077824 */ /* 0x03bfe200078e00ff */
        /* <DEDUP_REMOVED lines=8> */
.L_x_407:
[----:B------:R-:W-:Y:S05]  /*f1e0*/  BSYNC B1 ;  /* 0x0000000000017941 */ /* 0x000fea0003800000 */
.L_x_406:
[----:B-----5:R-:W-:Y:S01]  /*f1f0*/  SHF.L.U32 R7, R223, 0x10, RZ ;  /* 0x00000010df077819 */ /* 0x020fe200000006ff */
[----:B0-----:R-:W-:Y:S01]  /*f200*/  @P2 IMAD.MOV.U32 R6, RZ, RZ, R88 ;  /* 0x000000ffff062224 */ /* 0x001fe200078e0058 */
[----:B------:R-:W-:Y:S01]  /*f210*/  ISETP.GT.AND P1, PT, R0, 0x79, P1 ;  /* 0x000000790000780c */ /* 0x000fe20000f24270 */
[----:B------:R-:W-:Y:S01]  /*f220*/  BSSY B1, `(.L_x_408) ;  /* 0x000000b000017945 */ /* 0x000fe20003800000 */
[----:B------:R-:W-:Y:S01]  /*f230*/  IADD3 R93, P0, R220, 0x180, RZ ;  /* 0x00000180dc5d7810 */ /* 0x000fe20007f1e0ff */
[----:B------:R-:W-:-:S04]  /*f240*/  FMUL R7, R7, R16 ;  /* 0x0000001007077220 */ /* 0x000fc80000400000 */
[----:B------:R-:W-:Y:S01]  /*f250*/  FFMA R7, R150, R2, R7 ;  /* 0x0000000296077223 */ /* 0x000fe20000000007 */
[----:B------:R-:W-:-:S04]  /*f260*/  IMAD.X R9, RZ, RZ, UR7, P0 ;  /* 0x00000007ff097e24 */ /* 0x000fc800080e06ff */
[----:B------:R-:W-:-:S04]  /*f270*/  F2FP.BF16.F32.PACK_AB R7, RZ, R7 ;  /* 0x00000007ff07723e */ /* 0x000fc800000010ff */
[----:B------:R-:W-:Y:S01]  /*f280*/  PRMT R8, R7, 0x7610, R8 ;  /* 0x0000761007087816 */ /* 0x000fe20000000008 */
[----:B------:R-:W-:-:S05]  /*f290*/  @P2 IMAD.MOV.U32 R7, RZ, RZ, R89 ;  /* 0x000000ffff072224 */ /* 0x000fca00078e0059 */
[----:B------:R0:W-:Y:S01]  /*f2a0*/  @P2 STG.E.U16 desc[UR44][R6.64+0xf0], R8 ;  /* 0x0000f00806002986 */ /* 0x0001e2000c10152c */
[----:B------:R-:W-:Y:S05]  /*f2b0*/  @!P1 BRA `(.L_x_409) ;  /* 0x0000000000049947 */ /* 0x000fea0003800000 */
[----:B------:R3:W5:Y:S02]  /*f2c0*/  LDG.E.LTC128B.U16 R223, desc[UR44][R10.64+0xf2] ;  /* 0x0000f22c0adf7981 */ /* 0x000764000c1e1520 */
.L_x_409:
[----:B------:R-:W-:Y:S05]  /*f2d0*/  BSYNC B1 ;  /* 0x0000000000017941 */ /* 0x000fea0003800000 */
.L_x_408:
        /* <DEDUP_REMOVED lines=8> */
[----:B------:R-:W-:Y:S02]  /*f360*/  IADD3 R7, R7, R91, RZ ;  /* 0x0000005b07077210 */ /* 0x000fe40007ffe0ff */
[C---:B------:R-:W-:Y:S02]  /*f370*/  LEA R8, P2, R6.reuse, R12, 0x1 ;  /* 0x0000000c06087211 */ /* 0x040fe400078408ff */
[----:B------:R-:W-:Y:S02]  /*f380*/  F2FP.BF16.F32.PACK_AB R151, RZ, R151 ;  /* 0x00000097ff97723e */ /* 0x000fe400000010ff */
[----:B------:R-:W-:-:S03]  /*f390*/  LEA.HI.X R9, R6, R13, R7, 0x1, P2 ;  /* 0x0000000d06097211 */ /* 0x000fc600010f0c07 */
[----:B------:R0:W-:Y:S04]  /*f3a0*/  @P1 STG.E.U16 desc[UR44][R88.64+0xf2], R151 ;  /* 0x0000f29758001986 */ /* 0x0001e8000c10152c */
[----:B------:R4:W1:Y:S01]  /*f3b0*/  @P3 LDG.E.LTC128B.U16 R223, desc[UR44][R8.64] ;  /* 0x0000002c08df3981 */ /* 0x000862000c1e1520 */
[----:B------:R-:W-:Y:S01]  /*f3c0*/  IMAD.U32 R95, RZ, RZ, UR8 ;  /* 0x00000008ff5f7e24 */ /* 0x000fe2000f8e00ff */
[----:B------:R-:W-:Y:S01]  /*f3d0*/  ISETP.GT.AND P2, PT, R0, 0x1, P0 ;  /* 0x000000010000780c */ /* 0x000fe20000744270 */
[----:B------:R-:W-:Y:S01]  /*f3e0*/  IMAD.U32 R90, RZ, RZ, UR9 ;  /* 0x00000009ff5a7e24 */ /* 0x000fe2000f8e00ff */
[----:B------:R-:W-:Y:S01]  /*f3f0*/  BSSY B1, `(.L_x_410) ;  /* 0x0000012000017945 */ /* 0x000fe20003800000 */
[----:B------:R-:W-:-:S04]  /*f400*/  IMAD.WIDE.U32 R4, R95, 0x300, R4 ;  /* 0x000003005f047825 */ /* 0x000fc800078e0004 */
[----:B0-----:R-:W-:Y:S02]  /*f410*/  IMAD R89, R90, 0x300, RZ ;  /* 0x000003005a597824 */ /* 0x001fe400078e02ff */
[----:B----4-:R-:W-:Y:S02]  /*f420*/  @P3 IMAD.MOV.U32 R8, RZ, RZ, R4 ;  /* 0x000000ffff083224 */ /* 0x010fe400078e0004 */
[----:B------:R-:W-:Y:S02]  /*f430*/  IMAD.IADD R9, R5, 0x1, R89 ;  /* 0x0000000105097824 */ /* 0x000fe400078e0259 */
[----:B------:R-:W-:-:S04]  /*f440*/  IMAD.WIDE.U32 R6, R93, R14, R18 ;  /* 0x0000000e5d067225 */ /* 0x000fc800078e0012 */
[----:B------:R-:W-:Y:S02]  /*f450*/  IMAD.IADD R7, R91, 0x1, R7 ;  /* 0x000000015b077824 */ /* 0x000fe400078e0207 */
[----:B-123--:R-:W-:-:S04]  /*f460*/  IMAD.U32 R11, R223, 0x10000, RZ ;  /* 0x00010000df0b7824 */ /* 0x00efc800078e00ff */
[----:B------:R-:W-:Y:S01]  /*f470*/  FMUL R15, R11, R16 ;  /* 0x000000100b0f7220 */ /* 0x000fe20000400000 */
[----:B------:R-:W-:-:S04]  /*f480*/  IMAD.WIDE.U32 R10, R22, UR42, R6 ;  /* 0x0000002a160a7c25 */ /* 0x000fc8000f8e0006 */
[----:B------:R-:W-:Y:S01]  /*f490*/  FFMA R15, R24, R2, R15 ;  /* 0x00000002180f7223 */ /* 0x000fe2000000000f */
[----:B------:R-:W-:Y:S02]  /*f4a0*/  IADD3 R7, R23, R11, RZ ;  /* 0x0000000b17077210 */ /* 0x000fe40007ffe0ff */
[C---:B------:R-:W-:Y:S02]  /*f4b0*/  LEA R6, P1, R10.reuse, R12, 0x1 ;  /* 0x0000000c0a067211 */ /* 0x040fe400078208ff */
[----:B------:R-:W-:Y:S02]  /*f4c0*/  F2FP.BF16.F32.PACK_AB R15, RZ, R15 ;  /* 0x0000000fff0f723e */ /* 0x000fe400000010ff */
[----:B------:R-:W-:-:S03]  /*f4d0*/  LEA.HI.X R7, R10, R13, R7, 0x1, P1 ;  /* 0x0000000d0a077211 */ /* 0x000fc600008f0c07 */
[----:B------:R0:W-:Y:S01]  /*f4e0*/  @P3 STG.E.U16 desc[UR44][R8.64], R15 ;  /* 0x0000000f08003986 */ /* 0x0001e2000c10152c */
[----:B------:R-:W-:Y:S05]  /*f4f0*/  @!P2 BRA `(.L_x_411) ;  /* 0x000000000004a947 */ /* 0x000fea0003800000 */
[----:B------:R1:W5:Y:S02]  /*f500*/  LDG.E.LTC128B.U16 R223, desc[UR44][R6.64+0x2] ;  /* 0x0000022c06df7981 */ /* 0x000364000c1e1520 */
.L_x_411:
[----:B------:R-:W-:Y:S05]  /*f510*/  BSYNC B1 ;  /* 0x0000000000017941 */ /* 0x000fea0003800000 */
.L_x_410:
        /* <DEDUP_REMOVED lines=10> */
[----:B------:R-:W-:Y:S01]  /*f5c0*/  IADD3.X R20, R91, R21, RZ, P4, !PT ;  /* 0x000000155b147210 */ /* 0x000fe200027fe4ff */
[----:B------:R-:W-:Y:S01]  /*f5d0*/  @P2 IMAD.MOV.U32 R21, RZ, RZ, R9 ;  /* 0x000000ffff152224 */ /* 0x000fe200078e0009 */
[----:B------:R-:W-:Y:S02]  /*f5e0*/  F2FP.BF16.F32.PACK_AB R3, RZ, R10 ;  /* 0x0000000aff03723e */ /* 0x000fe400000010ff */
[----:B------:R-:W-:-:S04]  /*f5f0*/  LEA R10, P4, R216, R12, 0x1 ;  /* 0x0000000cd80a7211 */ /* 0x000fc800078808ff */
[----:B------:R-:W-:Y:S01]  /*f600*/  LEA.HI.X R11, R216, R13, R20, 0x1, P4 ;  /* 0x0000000dd80b7211 */ /* 0x000fe200020f0c14 */
[----:B------:R-:W-:-:S05]  /*f610*/  @P2 IMAD.MOV.U32 R20, RZ, RZ, R4 ;  /* 0x000000ffff142224 */ /* 0x000fca00078e0004 */
[----:B------:R0:W-:Y:S01]  /*f620*/  @P2 STG.E.U16 desc[UR44][R20.64+0x2], R3 ;  /* 0x0000020314002986 */ /* 0x0001e2000c10152c */
[----:B------:R-:W-:Y:S05]  /*f630*/  @!P3 BRA `(.L_x_413) ;  /* 0x000000000004b947 */ /* 0x000fea0003800000 */
[----:B------:R2:W5:Y:S02]  /*f640*/  LDG.E.LTC128B.U16 R223, desc[UR44][R10.64] ;  /* 0x0000002c0adf7981 */ /* 0x000564000c1e1520 */
.L_x_413:
[----:B------:R-:W-:Y:S05]  /*f650*/  BSYNC B1 ;  /* 0x0000000000017941 */ /* 0x000fea0003800000 */
.L_x_412:
[----:B0----5:R-:W-:Y:S01]  /*f660*/  IMAD.U32 R3, R223, 0x10000, RZ ;  /* 0x00010000df037824 */ /* 0x021fe200078e00ff */
[----:B------:R-:W-:Y:S01]  /*f670*/  IADD3 R8, P2, R222, R4, RZ ;  /* 0x00000004de087210 */ /* 0x000fe20007f5e0ff */
[----:B------:R-:W-:Y:S01]  /*f680*/  IMAD.X R15, R19, 0x1, R91, P5 ;  /* 0x00000001130f7824 */ /* 0x000fe200028e065b */
[----:B------:R-:W-:Y:S01]  /*f690*/  ISETP.GT.AND P5, PT, R0, 0x1, P1 ;  /* 0x000000010000780c */ /* 0x000fe20000fa4270 */
[----:B------:R-:W-:Y:S01]  /*f6a0*/  FMUL R3, R3, R16 ;  /* 0x0000001003037220 */ /* 0x000fe20000400000 */
[----:B------:R-:W-:Y:S01]  /*f6b0*/  BSSY B1, `(.L_x_414) ;  /* 0x000000b000017945 */ /* 0x000fe20003800000 */
[----:B------:R-:W-:Y:S02]  /*f6c0*/  IMAD.X R9, R9, 0x1, R221, P2 ;  /* 0x0000000109097824 */ /* 0x000fe400010e06dd */
[----:B------:R-:W-:Y:S01]  /*f6d0*/  FFMA R3, R26, R2, R3 ;  /* 0x000000021a037223 */ /* 0x000fe20000000003 */
[----:B--2---:R-:W-:-:S04]  /*f6e0*/  IMAD.WIDE.U32 R10, R22, UR42, R14 ;  /* 0x0000002a160a7c25 */ /* 0x004fc8000f8e000e */
[----:B------:R-:W-:Y:S02]  /*f6f0*/  F2FP.BF16.F32.PACK_AB R3, RZ, R3 ;  /* 0x00000003ff03723e */ /* 0x000fe400000010ff */
[----:B------:R-:W-:Y:S02]  /*f700*/  IADD3 R23, R23, R11, RZ ;  /* 0x0000000b17177210 */ /* 0x000fe40007ffe0ff */
[C---:B------:R-:W-:Y:S01]  /*f710*/  LEA R12, P4, R10.reuse, R12, 0x1 ;  /* 0x0000000c0a0c7211 */ /* 0x040fe200078808ff */
[----:B------:R0:W-:Y:S03]  /*f720*/  @P3 STG.E.U16 desc[UR44][R8.64], R3 ;  /* 0x0000000308003986 */ /* 0x0001e6000c10152c */
[----:B------:R-:W-:Y:S01]  /*f730*/  LEA.HI.X R13, R10, R13, R23, 0x1, P4 ;  /* 0x0000000d0a0d7211 */ /* 0x000fe200020f0c17 */
[----:B------:R-:W-:Y:S08]  /*f740*/  @!P5 BRA `(.L_x_415) ;  /* 0x000000000004d947 */ /* 0x000ff00003800000 */
[----:B------:R2:W5:Y:S02]  /*f750*/  LDG.E.LTC128B.U16 R223, desc[UR44][R12.64+0x2] ;  /* 0x0000022c0cdf7981 */ /* 0x000564000c1e1520 */
.L_x_415:
[----:B------:R-:W-:Y:S05]  /*f760*/  BSYNC B1 ;  /* 0x0000000000017941 */ /* 0x000fea0003800000 */
.L_x_414:
        /* <DEDUP_REMOVED lines=9> */
.L_x_417:
[----:B------:R-:W-:Y:S05]  /*f800*/  BSYNC B1 ;  /* 0x0000000000017941 */ /* 0x000fea0003800000 */
.L_x_416:
[----:B-----5:R-:W-:Y:S01]  /*f810*/  IMAD.U32 R3, R223, 0x10000, RZ ;  /* 0x00010000df037824 */ /* 0x020fe200078e00ff */
[----:B0-----:R-:W-:Y:S01]  /*f820*/  @P2 MOV R8, R4 ;  /* 0x0000000400082202 */ /* 0x001fe20000000f00 */
[----:B------:R-:W-:Y:S01]  /*f830*/  IMAD.IADD R9, R89, 0x1, R5 ;  /* 0x0000000159097824 */ /* 0x000fe200078e0205 */
[----:B------:R-:W-:Y:S01]  /*f840*/  ISETP.GT.AND P3, PT, R0, 0x9, P0 ;  /* 0x000000090000780c */ /* 0x000fe20000764270 */
[----:B------:R-:W-:Y:S01]  /*f850*/  FMUL R3, R3, R16 ;  /* 0x0000001003037220 */ /* 0x000fe20000400000 */
[----:B------:R-:W-:Y:S03]  /*f860*/  BSSY B1, `(.L_x_418) ;  /* 0x0000006000017945 */ /* 0x000fe60003800000 */
[----:B------:R-:W-:-:S05]  /*f870*/  FFMA R3, R28, R2, R3 ;  /* 0x000000021c037223 */ /* 0x000fca0000000003 */
[----:B------:R-:W-:-:S05]  /*f880*/  F2FP.BF16.F32.PACK_AB R3, RZ, R3 ;  /* 0x00000003ff03723e */ /* 0x000fca00000010ff */
[----:B------:R0:W-:Y:S01]  /*f890*/  @P2 STG.E.U16 desc[UR44][R8.64+0x10], R3 ;  /* 0x0000100308002986 */ /* 0x0001e2000c10152c */
[----:B------:R-:W-:Y:S05]  /*f8a0*/  @!P3 BRA `(.L_x_419) ;  /* 0x000000000004b947 */ /* 0x000fea0003800000 */
[----:B------:R4:W5:Y:S02]  /*f8b0*/  LDG.E.LTC128B.U16 R223, desc[UR44][R6.64+0x12] ;  /* 0x0000122c06df7981 */ /* 0x000964000c1e1520 */
.L_x_419:
[----:B------:R-:W-:Y:S05]  /*f8c0*/  BSYNC B1 ;  /* 0x0000000000017941 */ /* 0x000fea0003800000 */
.L_x_418:
[----:B0----5:R-:W-:Y:S01]  /*f8d0*/  IMAD.U32 R3, R223, 0x10000, RZ ;  /* 0x00010000df037824 */ /* 0x021fe200078e00ff */
[----:B------:R-:W-:Y:S01]  /*f8e0*/  ISETP.GT.AND P4, PT, R0, 0x8, P1 ;  /* 0x000000080000780c */ /* 0x000fe20000f84270 */
[----:B------:R-:W-:Y:S01]  /*f8f0*/  @P3 IMAD.MOV.U32 R11, RZ, RZ, R9 ;  /* 0x000000ffff0b3224 */ /* 0x000fe200078e0009 */
[----:B------:R-:W-:Y:S01]  /*f900*/  BSSY B1, `(.L_x_420) ;  /* 0x000000a000017945 */ /* 0x000fe20003800000 */
[----:B------:R-:W-:Y:S01]  /*f910*/  FMUL R10, R3, R16 ;  /* 0x00000010030a7220 */ /* 0x000fe20000400000 */
[----:B------:R-:W-:-:S03]  /*f920*/  PRMT R3, R223, 0x7610, R3 ;  /* 0x00007610df037816 */ /* 0x000fc60000000003 */
[----:B------:R-:W-:-:S05]  /*f930*/  FFMA R10, R29, R2, R10 ;  /* 0x000000021d0a7223 */ /* 0x000fca000000000a */
[----:B------:R-:W-:-:S04]  /*f940*/  F2FP.BF16.F32.PACK_AB R10, RZ, R10 ;  /* 0x0000000aff0a723e */ /* 0x000fc800000010ff */
[----:B------:R-:W-:Y:S01]  /*f950*/  PRMT R14, R10, 0x7610, R14 ;  /* 0x000076100a0e7816 */ /* 0x000fe2000000000e */
[----:B------:R-:W-:-:S05]  /*f960*/  @P3 IMAD.MOV.U32 R10, RZ, RZ, R4 ;  /* 0x000000ffff0a3224 */ /* 0x000fca00078e0004 */
[----:B------:R0:W-:Y:S01]  /*f970*/  @P3 STG.E.U16 desc[UR44][R10.64+0x12], R14 ;  /* 0x0000120e0a003986 */ /* 0x0001e2000c10152c */
[----:B------:R-:W-:Y:S05]  /*f980*/  @!P4 BRA `(.L_x_421) ;  /* 0x000000000004c947 */ /* 0x000fea0003800000 */
[----:B------:R0:W5:Y:S02]  /*f990*/  LDG.E.LTC128B.U16 R3, desc[UR44][R12.64+0x10] ;  /* 0x0000102c0c037981 */ /* 0x000164000c1e1520 */
.L_x_421:
[----:B------:R-:W-:Y:S05]  /*f9a0*/  BSYNC B1 ;  /* 0x0000000000017941 */ /* 0x000fea0003800000 */
.L_x_420:
[----:B0----5:R-:W-:Y:S01]  /*f9b0*/  IMAD.U32 R11, R3, 0x10000, RZ ;  /* 0x00010000030b7824 */ /* 0x021fe200078e00ff */
[----:B------:R-:W-:Y:S01]  /*f9c0*/  IADD3 R222, P2, R222, R4, RZ ;  /* 0x00000004dede7210 */ /* 0x000fe20007f5e0ff */
[----:B------:R-:W-:Y:S01]  /*f9d0*/  BSSY B1, `(.L_x_422) ;  /* 0x0000009000017945 */ /* 0x000fe20003800000 */
[----:B------:R-:W-:Y:S01]  /*f9e0*/  ISETP.GT.AND P3, PT, R0, 0x9, P1 ;  /* 0x000000090000780c */ /* 0x000fe20000f64270 */
[----:B------:R-:W-:Y:S01]  /*f9f0*/  FMUL R11, R11, R16 ;  /* 0x000000100b0b7220 */ /* 0x000fe20000400000 */
[----:B------:R-:W-:-:S03]  /*fa00*/  IADD3.X R223, R9, R221, RZ, P2, !PT ;  /* 0x000000dd09df7210 */ /* 0x000fc600017fe4ff */
[----:B------:R-:W-:-:S05]  /*fa10*/  FFMA R11, R30, R2, R11 ;  /* 0x000000021e0b7223 */ /* 0x000fca000000000b */
[----:B------:R-:W-:-:S05]  /*fa20*/  F2FP.BF16.F32.PACK_AB R11, RZ, R11 ;  /* 0x0000000bff0b723e */ /* 0x000fca00000010ff */
[----:B------:R0:W-:Y:S01]  /*fa30*/  @P4 STG.E.U16 desc[UR44][R222.64+0x10], R11 ;  /* 0x0000100bde004986 */ /* 0x0001e2000c10152c */
[----:B------:R-:W-:Y:S05]  /*fa40*/  @!P3 BRA `(.L_x_423) ;  /* 0x000000000004b947 */ /* 0x000fea0003800000 */
[----:B------:R0:W5:Y:S02]  /*fa50*/  LDG.E.LTC128B.U16 R3, desc[UR44][R12.64+0x12] ;  /* 0x0000122c0c037981 */ /* 0x000164000c1e1520 */
.L_x_423:
[----:B------:R-:W-:Y:S05]  /*fa60*/  BSYNC B1 ;  /* 0x0000000000017941 */ /* 0x000fea0003800000 */
.L_x_422:
[----:B0----5:R-:W-:Y:S01]  /*fa70*/  IMAD.U32 R11, R3, 0x10000, RZ ;  /* 0x00010000030b7824 */ /* 0x021fe200078e00ff */
[----:B------:R-:W-:Y:S01]  /*fa80*/  ISETP.GT.AND P2, PT, R0, 0x10, P0 ;  /* 0x000000100000780c */ /* 0x000fe20000744270 */
[----:B------:R-:W-:Y:S02]  /*fa90*/  BSSY B1, `(.L_x_424) ;  /* 0x000000a000017945 */ /* 0x000fe40003800000 */
[----:B------:R-:W-:Y:S01]  /*faa0*/  FMUL R10, R11, R16 ;  /* 0x000000100b0a7220 */ /* 0x000fe20000400000 */
[----:B------:R-:W-:-:S03]  /*fab0*/  @P3 IMAD.MOV.U32 R11, RZ, RZ, R223 ;  /* 0x000000ffff0b3224 */ /* 0x000fc600078e00df */
[----:B------:R-:W-:-:S05]  /*fac0*/  FFMA R10, R31, R2, R10 ;  /* 0x000000021f0a7223 */ /* 0x000fca000000000a */
[----:B------:R-:W-:-:S04]  /*fad0*/  F2FP.BF16.F32.PACK_AB R10, RZ, R10 ;  /* 0x0000000aff0a723e */ /* 0x000fc800000010ff */
[----:B------:R-:W-:Y:S01]  /*fae0*/  PRMT R14, R10, 0x7610, R14 ;  /* 0x000076100a0e7816 */ /* 0x000fe2000000000e */
[----:B------:R-:W-:-:S05]  /*faf0*/  @P3 IMAD.MOV.U32 R10, RZ, RZ, R222 ;  /* 0x000000ffff0a3224 */ /* 0x000fca00078e00de */
[----:B------:R0:W-:Y:S01]  /*fb00*/  @P3 STG.E.U16 desc[UR44][R10.64+0x12], R14 ;  /* 0x0000120e0a003986 */ /* 0x0001e2000c10152c */
[----:B------:R-:W-:Y:S05]  /*fb10*/  @!P2 BRA `(.L_x_425) ;  /* 0x000000000004a947 */ /* 0x000fea0003800000 */
[----:B------:R0:W5:Y:S02]  /*fb20*/  LDG.E.LTC128B.U16 R3, desc[UR44][R6.64+0x20] ;  /* 0x0000202c06037981 */ /* 0x000164000c1e1520 */
.L_x_425:
[----:B------:R-:W-:Y:S05]  /*fb30*/  BSYNC B1 ;  /* 0x0000000000017941 */ /* 0x000fea0003800000 */
.L_x_424:
[----:B0----5:R-:W-:Y:S01]  /*fb40*/  IMAD.U32 R11, R3, 0x10000, RZ ;  /* 0x00010000030b7824 */ /* 0x021fe200078e00ff */
[----:B------:R-:W-:Y:S01]  /*fb50*/  @P2 MOV R10, R4 ;  /* 0x00000004000a2202 */ /* 0x000fe20000000f00 */
[----:B------:R-:W-:Y:S01]  /*fb60*/  BSSY B1, `(.L_x_426) ;  /* 0x000000a000017945 */ /* 0x000fe20003800000 */
[----:B------:R-:W-:Y:S01]  /*fb70*/  ISETP.GT.AND P3, PT, R0, 0x11, P0 ;  /* 0x000000110000780c */ /* 0x000fe20000764270 */
[----:B------:R-:W-:-:S04]  /*fb80*/  FMUL R11, R11, R16 ;  /* 0x000000100b0b7220 */ /* 0x000fc80000400000 */
[----:B------:R-:W-:-:S05]  /*fb90*/  FFMA R11, R32, R2, R11 ;  /* 0x00000002200b7223 */ /* 0x000fca000000000b */
[----:B------:R-:W-:-:S04]  /*fba0*/  F2FP.BF16.F32.PACK_AB R11, RZ, R11 ;  /* 0x0000000bff0b723e */ /* 0x000fc800000010ff */
[----:B------:R-:W-:Y:S01]  /*fbb0*/  PRMT R14, R11, 0x7610, R14 ;  /* 0x000076100b0e7816 */ /* 0x000fe2000000000e */
[----:B------:R-:W-:-:S05]  /*fbc0*/  @P2 IMAD.MOV.U32 R11, RZ, RZ, R9 ;  /* 0x000000ffff0b2224 */ /* 0x000fca00078e0009 */
[----:B------:R0:W-:Y:S01]  /*fbd0*/  @P2 STG.E.U16 desc[UR44][R10.64+0x20], R14 ;  /* 0x0000200e0a002986 */ /* 0x0001e2000c10152c */
[----:B------:R-:W-:Y:S05]  /*fbe0*/  @!P3 BRA `(.L_x_427) ;  /* 0x000000000004b947 */ /* 0x000fea0003800000 */
[----:B------:R0:W5:Y:S02]  /*fbf0*/  LDG.E.LTC128B.U16 R3, desc[UR44][R6.64+0x22] ;  /* 0x0000222c06037981 */ /* 0x000164000c1e1520 */
.L_x_427:
[----:B------:R-:W-:Y:S05]  /*fc00*/  BSYNC B1 ;  /* 0x0000000000017941 */ /* 0x000fea0003800000 */
.L_x_426:
        /* <DEDUP_REMOVED lines=12> */
.L_x_429:
[----:B------:R-:W-:Y:S05]  /*fcd0*/  BSYNC B1 ;  /* 0x0000000000017941 */ /* 0x000fea0003800000 */
.L_x_428:
[----:B0----5:R-:W-:Y:S01]  /*fce0*/  SHF.L.U32 R11, R3, 0x10, RZ ;  /* 0x00000010030b7819 */ /* 0x021fe200000006ff */
[----:B------:R-:W-:Y:S01]  /*fcf0*/  @P2 IMAD.MOV.U32 R10, RZ, RZ, R222 ;  /* 0x000000ffff0a2224 */ /* 0x000fe200078e00de */
[----:B------:R-:W-:Y:S01]  /*fd00*/  ISETP.GT.AND P3, PT, R0, 0x11, P1 ;  /* 0x000000110000780c */ /* 0x000fe20000f64270 */
[----:B------:R-:W-:Y:S02]  /*fd10*/  BSSY B1, `(.L_x_430) ;  /* 0x0000009000017945 */ /* 0x000fe40003800000 */
        /* <DEDUP_REMOVED lines=8> */
.L_x_431:
[----:B------:R-:W-:Y:S05]  /*fda0*/  BSYNC B1 ;  /* 0x0000000000017941 */ /* 0x000fea0003800000 */
.L_x_430:
[----:B0----5:R-:W-:Y:S01]  /*fdb0*/  IMAD.U32 R11, R3, 0x10000, RZ ;  /* 0x00010000030b7824 */ /* 0x021fe200078e00ff */
[----:B------:R-:W-:Y:S01]  /*fdc0*/  ISETP.GT.AND P2, PT, R0, 0x18, P0 ;  /* 0x000000180000780c */ /* 0x000fe20000744270 */
[----:B------:R-:W-:Y:S02]  /*fdd0*/  BSSY B1, `(.L_x_432) ;  /* 0x000000a000017945 */ /* 0x000fe40003800000 */
[----:B------:R-:W-:Y:S01]  /*fde0*/  FMUL R10, R11, R16 ;  /* 0x000000100b0a7220 */ /* 0x000fe20000400000 */
[----:B------:R-:W-:-:S03]  /*fdf0*/  @P3 MOV R11, R223 ;  /* 0x000000df000b3202 */ /* 0x000fc60000000f00 */
[----:B------:R-:W-:-:S05]  /*fe00*/  FFMA R10, R35, R2, R10 ;  /* 0x00000002230a7223 */ /* 0x000fca000000000a */
[----:B------:R-:W-:-:S04]  /*fe10*/  F2FP.BF16.F32.PACK_AB R10, RZ, R10 ;  /* 0x0000000aff0a723e */ /* 0x000fc800000010ff */
[----:B------:R-:W-:Y:S01]  /*fe20*/  PRMT R14, R10, 0x7610, R14 ;  /* 0x000076100a0e7816 */ /* 0x000fe2000000000e */
[----:B------:R-:W-:-:S05]  /*fe30*/  @P3 IMAD.MOV.U32 R10, RZ, RZ, R222 ;  /* 0x000000ffff0a3224 */ /* 0x000fca00078e00de */
[----:B------:R0:W-:Y:S01]  /*fe40*/  @P3 STG.E.U16 desc[UR44][R10.64+0x22], R14 ;  /* 0x0000220e0a003986 */ /* 0x0001e2000c10152c */
[----:B------:R-:W-:Y:S05]  /*fe50*/  @!P2 BRA `(.L_x_433) ;  /* 0x000000000004a947 */ /* 0x000fea0003800000 */
[----:B------:R0:W5:Y:S02]  /*fe60*/  LDG.E.LTC128B.U16 R3, desc[UR44][R6.64+0x30] ;  /* 0x0000302c06037981 */ /* 0x000164000c1e1520 */
.L_x_433:
[----:B------:R-:W-:Y:S05]  /*fe70*/  BSYNC B1 ;  /* 0x0000000000017941 */ /* 0x000fea0003800000 */
.L_x_432:
[----:B0----5:R-:W-:Y:S01]  /*fe80*/  IMAD.U32 R11, R3, 0x10000, RZ ;  /* 0x00010000030b7824 */ /* 0x021fe200078e00ff */
[----:B------:R-:W-:Y:S01]  /*fe90*/  ISETP.GT.AND P3, PT, R0, 0x19, P0 ;  /* 0x000000190000780c */ /* 0x000fe20000764270 */
[----:B------:R-:W-:Y:S01]  /*fea0*/  @P2 IMAD.MOV.U32 R10, RZ, RZ, R4 ;  /* 0x000000ffff0a2224 */ /* 0x000fe200078e0004 */
[----:B------:R-:W-:Y:S01]  /*feb0*/  BSSY B1, `(.L_x_434) ;  /* 0x0000009000017945 */ /* 0x000fe20003800000 */
        /* <DEDUP_REMOVED lines=8> */
.L_x_435:
[----:B------:R-:W-:Y:S05]  /*ff40*/  BSYNC B1 ;  /* 0x0000000000017941 */ /* 0x000fea0003800000 */
.L_x_434:
[----:B0----5:R-:W-:Y:S01]  /*ff50*/  IMAD.U32 R11, R3, 0x10000, RZ ;  /* 0x00010000030b7824 */ /* 0x021fe200078e00ff */
[----:B------:R-:W-:Y:S01]  /*ff60*/  ISETP.GT.AND P2, PT, R0, 0x18, P1 ;  /* 0x000000180000780c */ /* 0x000fe20000f44270 */
[----:B------:R-:W-:Y:S02]  /*ff70*/  BSSY B1, `(.L_x_436) ;  /* 0x000000a000017945 */ /* 0x000fe40003800000 */
[----:B------:R-:W-:Y:S01]  /*ff80*/  FMUL R10, R11, R16 ;  /* 0x000000100b0a7220 */ /* 0x000fe20000400000 */
[----:B------:R-:W-:-:S03]  /*ff90*/  @P3 IMAD.MOV.U32 R11, RZ, RZ, R9 ;  /* 0x000000ffff0b3224 */ /* 0x000fc600078e0009 */
[----:B------:R-:W-:-:S05]  /*ffa0*/  FFMA R10, R37, R2, R10 ;  /* 0x00000002250a7223 */ /* 0x000fca000000000a */
[----:B------:R-:W-:-:S04]  /*ffb0*/  F2FP.BF16.F32.PACK_AB R10, RZ, R10 ;  /* 0x0000000aff0a723e */ /* 0x000fc800000010ff */
[----:B------:R-:W-:Y:S02]  /*ffc0*/  PRMT R14, R10, 0x7610, R14 ;  /* 0x000076100a0e7816 */ /* 0x000fe4000000000e */
[----:B------:R-:W-:-:S05]  /*ffd0*/  @P3 MOV R10, R4 ;  /* 0x00000004000a3202 */ /* 0x000fca0000000f00 */
[----:B------:R0:W-:Y:S01]  /*ffe0*/  @P3 STG.E.U16 desc[UR44][R10.64+0x32], R14 ;  /* 0x0000320e0a003986 */ /* 0x0001e2000c10152c */
[----:B------:R-:W-:Y:S05]  /*fff0*/  @!P2 BRA `(.L_x_437) ;  /* 0x000000000004a947 */ /* 0x000fea0003800000 */
[----:B------:R0:W5:Y:S02]  /*10000*/  LDG.E.LTC128B.U16 R3, desc[UR44][R12.64+0x30] ;  /* 0x0000302c0c037981 */ /* 0x000164000c1e1520 */
.L_x_437:
[----:B------:R-:W-:Y:S05]  /*10010*/  BSYNC B1 ;  /* 0x0000000000017941 */ /* 0x000fea0003800000 */
.L_x_436:
        /* <DEDUP_REMOVED lines=12> */
.L_x_439:
[----:B------:R-:W-:Y:S05]  /*100e0*/  BSYNC B1 ;  /* 0x0000000000017941 */ /* 0x000fea0003800000 */
.L_x_438:
[----:B0----5:R-:W-:Y:S01]  /*100f0*/  SHF.L.U32 R11, R3, 0x10, RZ ;  /* 0x00000010030b7819 */ /* 0x021fe200000006ff */
[----:B------:R-:W-:Y:S01]  /*10100*/  BSSY B1, `(.L_x_440) ;  /* 0x000000b000017945 */ /* 0x000fe20003800000 */
[----:B------:R-:W-:-:S03]  /*10110*/  ISETP.GT.AND P2, PT, R0, 0x20, P0 ;  /* 0x000000200000780c */ /* 0x000fc60000744270 */
        /* <DEDUP_REMOVED lines=9> */
.L_x_441:
[----:B------:R-:W-:Y:S05]  /*101b0*/  BSYNC B1 ;  /* 0x0000000000017941 */ /* 0x000fea0003800000 */
.L_x_440:
[----:B0----5:R-:W-:Y:S01]  /*101c0*/  IMAD.U32 R11, R3, 0x10000, RZ ;  /* 0x00010000030b7824 */ /* 0x021fe200078e00ff */
[----:B------:R-:W-:Y:S01]  /*101d0*/  ISETP.GT.AND P3, PT, R0, 0x21, P0 ;  /* 0x000000210000780c */ /* 0x000fe20000764270 */
[----:B------:R-:W-:Y:S01]  /*101e0*/  @P2 IMAD.MOV.U32 R10, RZ, RZ, R4 ;  /* 0x000000ffff0a2224 */ /* 0x000fe200078e0004 */
[----:B------:R-:W-:Y:S01]  /*101f0*/  BSSY B1, `(.L_x_442) ;  /* 0x0000009000017945 */ /* 0x000fe20003800000 */
[----:B------:R-:W-:-:S04]  /*10200*/  FMUL R11, R11, R16 ;  /* 0x000000100b0b7220 */ /* 0x000fc80000400000 */
[----:B------:R-:W-:-:S05]  /*10210*/  FFMA R11, R40, R2, R11 ;  /* 0x00000002280b7223 */ /* 0x000fca000000000b */
[----:B------:R-:W-:-:S04]  /*10220*/  F2FP.BF16.F32.PACK_AB R11, RZ, R11 ;  /* 0x0000000bff0b723e */ /* 0x000fc800000010ff */
[----:B------:R-:W-:Y:S02]  /*10230*/  PRMT R14, R11, 0x7610, R14 ;  /* 0x000076100b0e7816 */ /* 0x000fe4000000000e */
[----:B------:R-:W-:-:S05]  /*10240*/  @P2 MOV R11, R9 ;  /* 0x00000009000b2202 */ /* 0x000fca0000000f00 */
[----:B------:R0:W-:Y:S01]  /*10250*/  @P2 STG.E.U16 desc[UR44][R10.64+0x40], R14 ;  /* 0x0000400e0a002986 */ /* 0x0001e2000c10152c */
[----:B------:R-:W-:Y:S05]  /*10260*/  @!P3 BRA `(.L_x_443) ;  /* 0x000000000004b947 */ /* 0x000fea0003800000 */
[----:B------:R0:W5:Y:S02]  /*10270*/  LDG.E.LTC128B.U16 R3, desc[UR44][R6.64+0x42] ;  /* 0x0000422c06037981 */ /* 0x000164000c1e1520 */
.L_x_443:
[----:B------:R-:W-:Y:S05]  /*10280*/  BSYNC B1 ;  /* 0x0000000000017941 */ /* 0x000fea0003800000 */
.L_x_442:
        /* <DEDUP_REMOVED lines=12> */
.L_x_445:
[----:B------:R-:W-:Y:S05]  /*10350*/  BSYNC B1 ;  /* 0x0000000000017941 */ /* 0x000fea0003800000 */
.L_x_444:
        /* <DEDUP_REMOVED lines=12> */
.L_x_447:
[----:B------:R-:W-:Y:S05]  /*10420*/  BSYNC B1 ;  /* 0x0000000000017941 */ /* 0x000fea0003800000 */
.L_x_446:
        /* <DEDUP_REMOVED lines=12> */
.L_x_449:
[----:B------:R-:W-:Y:S05]  /*104f0*/  BSYNC B1 ;  /* 0x0000000000017941 */ /* 0x000fea0003800000 */
.L_x_448:
        /* <DEDUP_REMOVED lines=12> */
.L_x_451:
[----:B------:R-:W-:Y:S05]  /*105c0*/  BSYNC B1 ;  /* 0x0000000000017941 */ /* 0x000fea0003800000 */
.L_x_450:
        /* <DEDUP_REMOVED lines=12> */
.L_x_453:
[----:B------:R-:W-:Y:S05]  /*10690*/  BSYNC B1 ;  /* 0x0000000000017941 */ /* 0x000fea0003800000 */
.L_x_452:
        /* <DEDUP_REMOVED lines=12> */
.L_x_455:
[----:B------:R-:W-:Y:S05]  /*10760*/  BSYNC B1 ;  /* 0x0000000000017941 */ /* 0x000fea0003800000 */
.L_x_454:
        /* <DEDUP_REMOVED lines=12> */
.L_x_457:
[----:B------:R-:W-:Y:S05]  /*10830*/  BSYNC B1 ;  /* 0x0000000000017941 */ /* 0x000fea0003800000 */
.L_x_456:
        /* <DEDUP_REMOVED lines=12> */
.L_x_459:
[----:B------:R-:W-:Y:S05]  /*10900*/  BSYNC B1 ;  /* 0x0000000000017941 */ /* 0x000fea0003800000 */
.L_x_458:
        /* <DEDUP_REMOVED lines=12> */
.L_x_461:
[----:B------:R-:W-:Y:S05]  /*109d0*/  BSYNC B1 ;  /* 0x0000000000017941 */ /* 0x000fea0003800000 */
.L_x_460:
        /* <DEDUP_REMOVED lines=12> */
.L_x_463:
[----:B------:R-:W-:Y:S05]  /*10aa0*/  BSYNC B1 ;  /* 0x0000000000017941 */ /* 0x000fea0003800000 */
.L_x_462:
        /* <DEDUP_REMOVED lines=12> */
.L_x_465:
[----:B------:R-:W-:Y:S05]  /*10b70*/  BSYNC B1 ;  /* 0x0000000000017941 */ /* 0x000fea0003800000 */
.L_x_464:
        /* <DEDUP_REMOVED lines=12> */
.L_x_467:
[----:B------:R-:W-:Y:S05]  /*10c40*/  BSYNC B1 ;  /* 0x0000000000017941 */ /* 0x000fea0003800000 */
.L_x_466:
        /* <DEDUP_REMOVED lines=12> */
.L_x_469:
[----:B------:R-:W-:Y:S05]  /*10d10*/  BSYNC B1 ;  /* 0x0000000000017941 */ /* 0x000fea0003800000 */
.L_x_468:
        /* <DEDUP_REMOVED lines=12> */
.L_x_471:
[----:B------:R-:W-:Y:S05]  /*10de0*/  BSYNC B1 ;  /* 0x0000000000017941 */ /* 0x000fea0003800000 */
.L_x_470:
        /* <DEDUP_REMOVED lines=12> */
.L_x_473:
[----:B------:R-:W-:Y:S05]  /*10eb0*/  BSYNC B1 ;  /* 0x0000000000017941 */ /* 0x000fea0003800000 */
.L_x_472:
        /* <DEDUP_REMOVED lines=12> */
.L_x_475:
[----:B------:R-:W-:Y:S05]  /*10f80*/  BSYNC B1 ;  /* 0x0000000000017941 */ /* 0x000fea0003800000 */
.L_x_474:
        /* <DEDUP_REMOVED lines=12> */
.L_x_477:
[----:B------:R-:W-:Y:S05]  /*11050*/  BSYNC B1 ;  /* 0x0000000000017941 */ /* 0x000fea0003800000 */
.L_x_476:
        /* <DEDUP_REMOVED lines=12> */
.L_x_479:
[----:B------:R-:W-:Y:S05]  /*11120*/  BSYNC B1 ;  /* 0x0000000000017941 */ /* 0x000fea0003800000 */
.L_x_478:
        /* <DEDUP_REMOVED lines=12> */
.L_x_481:
[----:B------:R-:W-:Y:S05]  /*111f0*/  BSYNC B1 ;  /* 0x0000000000017941 */ /* 0x000fea0003800000 */
.L_x_480:
        /* <DEDUP_REMOVED lines=12> */
.L_x_483:
[----:B------:R-:W-:Y:S05]  /*112c0*/  BSYNC B1 ;  /* 0x0000000000017941 */ /* 0x000fea0003800000 */
.L_x_482:
        /* <DEDUP_REMOVED lines=12> */
.L_x_485:
[----:B------:R-:W-:Y:S05]  /*11390*/  BSYNC B1 ;  /* 0x0000000000017941 */ /* 0x000fea0003800000 */
.L_x_484:
        /* <DEDUP_REMOVED lines=12> */
.L_x_487:
[----:B------:R-:W-:Y:S05]  /*11460*/  BSYNC B1 ;  /* 0x0000000000017941 */ /* 0x000fea0003800000 */
.L_x_486:
        /* <DEDUP_REMOVED lines=12> */
.L_x_489:
[----:B------:R-:W-:Y:S05]  /*11530*/  BSYNC B1 ;  /* 0x0000000000017941 */ /* 0x000fea0003800000 */
.L_x_488:
        /* <DEDUP_REMOVED lines=12> */
.L_x_491:
[----:B------:R-:W-:Y:S05]  /*11600*/  BSYNC B1 ;  /* 0x0000000000017941 */ /* 0x000fea0003800000 */
.L_x_490:
        /* <DEDUP_REMOVED lines=12> */
.L_x_493:
[----:B------:R-:W-:Y:S05]  /*116d0*/  BSYNC B1 ;  /* 0x0000000000017941 */ /* 0x000fea0003800000 */
.L_x_492:
        /* <DEDUP_REMOVED lines=12> */
.L_x_495:
[----:B------:R-:W-:Y:S05]  /*117a0*/  BSYNC B1 ;  /* 0x0000000000017941 */ /* 0x000fea0003800000 */
.L_x_494:
        /* <DEDUP_REMOVED lines=12> */
.L_x_497:
[----:B------:R-:W-:Y:S05]  /*11870*/  BSYNC B1 ;  /* 0x0000000000017941 */ /* 0x000fea0003800000 */
.L_x_496:
        /* <DEDUP_REMOVED lines=12> */
.L_x_499:
[----:B------:R-:W-:Y:S05]  /*11940*/  BSYNC B1 ;  /* 0x0000000000017941 */ /* 0x000fea0003800000 */
.L_x_498:
        /* <DEDUP_REMOVED lines=12> */
.L_x_501:
[----:B------:R-:W-:Y:S05]  /*11a10*/  BSYNC B1 ;  /* 0x0000000000017941 */ /* 0x000fea0003800000 */
.L_x_500:
        /* <DEDUP_REMOVED lines=12> */
.L_x_503:
[----:B------:R-:W-:Y:S05]  /*11ae0*/  BSYNC B1 ;  /* 0x0000000000017941 */ /* 0x000fea0003800000 */
.L_x_502:
        /* <DEDUP_REMOVED lines=12> */
.L_x_505:
[----:B------:R-:W-:Y:S05]  /*11bb0*/  BSYNC B1 ;  /* 0x0000000000017941 */ /* 0x000fea0003800000 */
.L_x_504:
        /* <DEDUP_REMOVED lines=12> */
.L_x_507:
[----:B------:R-:W-:Y:S05]  /*11c80*/  BSYNC B1 ;  /* 0x0000000000017941 */ /* 0x000fea0003800000 */
.L_x_506:
        /* <DEDUP_REMOVED lines=12> */
.L_x_509:
[----:B------:R-:W-:Y:S05]  /*11d50*/  BSYNC B1 ;  /* 0x0000000000017941 */ /* 0x000fea0003800000 */
.L_x_508:
        /* <DEDUP_REMOVED lines=12> */
.L_x_511:
[----:B------:R-:W-:Y:S05]  /*11e20*/  BSYNC B1 ;  /* 0x0000000000017941 */ /* 0x000fea0003800000 */
.L_x_510:
        /* <DEDUP_REMOVED lines=12> */
.L_x_513:
[----:B------:R-:W-:Y:S05]  /*11ef0*/  BSYNC B1 ;  /* 0x0000000000017941 */ /* 0x000fea0003800000 */
.L_x_512:
        /* <DEDUP_REMOVED lines=12> */
.L_x_515:
[----:B------:R-:W-:Y:S05]  /*11fc0*/  BSYNC B1 ;  /* 0x0000000000017941 */ /* 0x000fea0003800000 */
.L_x_514:
        /* <DEDUP_REMOVED lines=12> */
.L_x_517:
[----:B------:R-:W-:Y:S05]  /*12090*/  BSYNC B1 ;  /* 0x0000000000017941 */ /* 0x000fea0003800000 */
.L_x_516:
        /* <DEDUP_REMOVED lines=12> */
.L_x_519:
[----:B------:R-:W-:Y:S05]  /*12160*/  BSYNC B1 ;  /* 0x0000000000017941 */ /* 0x000fea0003800000 */
.L_x_518:
        /* <DEDUP_REMOVED lines=12> */
.L_x_521:
[----:B------:R-:W-:Y:S05]  /*12230*/  BSYNC B1 ;  /* 0x0000000000017941 */ /* 0x000fea0003800000 */
.L_x_520:
        /* <DEDUP_REMOVED lines=12> */
.L_x_523:
[----:B------:R-:W-:Y:S05]  /*12300*/  BSYNC B1 ;  /* 0x0000000000017941 */ /* 0x000fea0003800000 */
.L_x_522:
        /* <DEDUP_REMOVED lines=12> */
.L_x_525:
[----:B------:R-:W-:Y:S05]  /*123d0*/  BSYNC B1 ;  /* 0x0000000000017941 */ /* 0x000fea0003800000 */
.L_x_524:
        /* <DEDUP_REMOVED lines=12> */
.L_x_527:
[----:B------:R-:W-:Y:S05]  /*124a0*/  BSYNC B1 ;  /* 0x0000000000017941 */ /* 0x000fea0003800000 */
.L_x_526:
        /* <DEDUP_REMOVED lines=12> */
.L_x_529:
[----:B------:R-:W-:Y:S05]  /*12570*/  BSYNC B1 ;  /* 0x0000000000017941 */ /* 0x000fea0003800000 */
.L_x_528:
        /* <DEDUP_REMOVED lines=12> */
.L_x_531:
[----:B------:R-:W-:Y:S05]  /*12640*/  BSYNC B1 ;  /* 0x0000000000017941 */ /* 0x000fea0003800000 */
.L_x_530:
[----:B-----5:R-:W-:Y:S01]  /*12650*/  IMAD.U32 R5, R3, 0x10000, RZ ;  /* 0x0001000003057824 */ /* 0x020fe200078e00ff */
[----:B------:R-:W-:Y:S01]  /*12660*/  ISETP.GT.AND P2, PT, R0, 0x78, P1 ;  /* 0x000000780000780c */ /* 0x000fe20000f44270 */
[----:B------:R-:W-:Y:S02]  /*12670*/  BSSY B1, `(.L_x_532) ;  /* 0x0000008000017945 */ /* 0x000fe40003800000 */
[----:B01-34-:R-:W-:Y:S01]  /*12680*/  FMUL R6, R5, R16 ;  /* 0x0000001005067220 */ /* 0x01bfe20000400000 */
[----:B------:R-:W-:-:S03]  /*12690*/  @P0 IMAD.MOV.U32 R5, RZ, RZ, R9 ;  /* 0x000000ffff050224 */ /* 0x000fc600078e0009 */
[----:B------:R-:W-:-:S05]  /*126a0*/  FFMA R6, R85, R2, R6 ;  /* 0x0000000255067223 */ /* 0x000fca0000000006 */
[----:B------:R-:W-:-:S05]  /*126b0*/  F2FP.BF16.F32.PACK_AB R6, RZ, R6 ;  /* 0x00000006ff06723e */ /* 0x000fca00000010ff */
[----:B------:R0:W-:Y:S01]  /*126c0*/  @P0 STG.E.U16 desc[UR44][R4.64+0xf2], R6 ;  /* 0x0000f20604000986 */ /* 0x0001e2000c10152c */
[----:B------:R-:W-:Y:S05]  /*126d0*/  @!P2 BRA `(.L_x_533) ;  /* 0x000000000004a947 */ /* 0x000fea0003800000 */
[----:B------:R1:W5:Y:S02]  /*126e0*/  LDG.E.LTC128B.U16 R3, desc[UR44][R12.64+0xf0] ;  /* 0x0000f02c0c037981 */ /* 0x000364000c1e1520 */
.L_x_533:
[----:B------:R-:W-:Y:S05]  /*126f0*/  BSYNC B1 ;  /* 0x0000000000017941 */ /* 0x000fea0003800000 */
.L_x_532:
        /* <DEDUP_REMOVED lines=12> */
.L_x_535:
[----:B------:R-:W-:Y:S05]  /*127c0*/  BSYNC B1 ;  /* 0x0000000000017941 */ /* 0x000fea0003800000 */
.L_x_534:
[----:B------:R-:W-:Y:S05]  /*127d0*/  @!P1 BRA `(.L_x_536) ;  /* 0x0000004c004c9947 */ /* 0x000fea0003800000 */
[----:B-----5:R-:W-:-:S04]  /*127e0*/  IMAD.U32 R3, R3, 0x10000, RZ ;  /* 0x0001000003037824 */ /* 0x020fc800078e00ff */
[----:B------:R-:W-:-:S04]  /*127f0*/  FMUL R0, R3, R16 ;  /* 0x0000001003007220 */ /* 0x000fc80000400000 */
[----:B------:R-:W-:-:S05]  /*12800*/  FFMA R0, R87, R2, R0 ;  /* 0x0000000257007223 */ /* 0x000fca0000000000 */
[----:B------:R-:W-:-:S05]  /*12810*/  F2FP.BF16.F32.PACK_AB R0, RZ, R0 ;  /* 0x00000000ff00723e */ /* 0x000fca00000010ff */
[----:B------:R4:W-:Y:S01]  /*12820*/  STG.E.U16 desc[UR44][R222.64+0xf2], R0 ;  /* 0x0000f200de007986 */ /* 0x0009e2000c10152c */
[----:B------:R-:W-:Y:S05]  /*12830*/  BRA `(.L_x_536) ;  /* 0x0000004c00347947 */ /* 0x000fea0003800000 */
.L_x_33:
[----:B------:R-:W2:Y:S01]  /*12840*/  LDL.LU R9, [R1+0x8] ;  /* 0x0000080001097983 */ /* 0x000ea20000300800 */
[----:B------:R-:W-:-:S03]  /*12850*/  ULDC.64 UR4, c[0x0][0x5c0] ;  /* 0x0001700000047ab9 */ /* 0x000fc60000000a00 */
[----:B------:R-:W3:Y:S04]  /*12860*/  LDL.LU R8, [R1+0xc] ;  /* 0x00000c0001087983 */ /* 0x000ee80000300800 */
[----:B------:R-:W4:Y:S04]  /*12870*/  LDL.LU R233, [R1+0x5c] ;  /* 0x00005c0001e97983 */ /* 0x000f280000300800 */
[----:B------:R-:W4:Y:S04]  /*12880*/  LDL.LU R232, [R1+0x60] ;  /* 0x0000600001e87983 */ /* 0x000f280000300800 */
[----:B------:R-:W4:Y:S04]  /*12890*/  LDL.LU R227, [R1+0x64] ;  /* 0x0000640001e37983 */ /* 0x000f280000300800 */
[----:B------:R-:W4:Y:S04]  /*128a0*/  LDL.LU R220, [R1+0x68] ;  /* 0x0000680001dc7983 */ /* 0x000f280000300800 */
[----:B------:R0:W-:Y:S04]  /*128b0*/  STL [R1+0x124], R83 ;  /* 0x0001245301007387 */ /* 0x0001e80000100800 */
[----:B0-----:R-:W4:Y:S04]  /*128c0*/  LDL.LU R83, [R1+0x6c] ;  /* 0x00006c0001537983 */ /* 0x001f280000300800 */
[----:B------:R-:W4:Y:S04]  /*128d0*/  LDL.LU R235, [R1+0x70] ;  /* 0x0000700001eb7983 */ /* 0x000f280000300800 */
        /* <DEDUP_REMOVED lines=27> */
[----:B------:R0:W-:Y:S01]  /*12a90*/  STL [R1+0x11c], R85 ;  /* 0x00011c5501007387 */ /* 0x0001e20000100800 */
[----:B------:R-:W-:-:S03]  /*12aa0*/  LEA R4, P1, R6, UR4, 0x1 ;  /* 0x0000000406047c11 */ /* 0x000fc6000f8208ff */
[----:B0-----:R-:W4:Y:S04]  /*12ab0*/  LDL.LU R85, [R1+0x7c] ;  /* 0x00007c0001557983 */ /* 0x001f280000300800 */
[----:B------:R0:W-:Y:S01]  /*12ac0*/  STL [R1+0x118], R86 ;  /* 0x0001185601007387 */ /* 0x0001e20000100800 */
[----:B------:R-:W-:-:S03]  /*12ad0*/  LEA.HI.X R5, R6, UR5, R10, 0x1, P1 ;  /* 0x0000000506057c11 */ /* 0x000fc600088f0c0a */
[----:B0-----:R-:W4:Y:S04]  /*12ae0*/  LDL.LU R86, [R1+0x8c] ;  /* 0x00008c0001567983 */ /* 0x001f280000300800 */
[----:B------:R0:W-:Y:S04]  /*12af0*/  STL [R1+0x114], R87 ;  /* 0x0001145701007387 */ /* 0x0001e80000100800 */
[----:B0-----:R-:W4:Y:S04]  /*12b00*/  LDL.LU R87, [R1+0x9c] ;  /* 0x00009c0001577983 */ /* 0x001f280000300800 */
[----:B------:R0:W-:Y:S04]  /*12b10*/  STL [R1+0x110], R17 ;  /* 0x0001101101007387 */ /* 0x0001e80000100800 */
[----:B0-----:R-:W4:Y:S04]  /*12b20*/  LDL.LU R17, [R1+0xac] ;  /* 0x0000ac0001117983 */ /* 0x001f280000300800 */
[----:B------:R0:W-:Y:S04]  /*12b30*/  STL [R1+0x10c], R16 ;  /* 0x00010c1001007387 */ /* 0x0001e80000100800 */
[----:B0-----:R-:W4:Y:S04]  /*12b40*/  LDL.LU R16, [R1+0xbc] ;  /* 0x0000bc0001107983 */ /* 0x001f280000300800 */
[----:B------:R-:W4:Y:S04]  /*12b50*/  LDL.LU R6, [R1+0x4] ;  /* 0x0000040001067983 */ /* 0x000f280000300800 */
[----:B------:R-:W4:Y:S01]  /*12b60*/  LDL.LU R7, [R1] ;  /* 0x0000000001077983 */ /* 0x000f220000300800 */
[----:B------:R-:W-:Y:S01]  /*12b70*/  ISETP.GT.AND P1, PT, R0, 0x1, P0 ;  /* 0x000000010000780c */ /* 0x000fe20000724270 */
[----:B------:R-:W-:-:S02]  /*12b80*/  USHF.L.U32 UR5, UR8, 0x4, URZ ;  /* 0x0000000408057899 */ /* 0x000fc4000800063f */
[----:B------:R-:W-:Y:S01]  /*12b90*/  USHF.L.U64.HI UR4, UR8, 0x4, UR9 ;  /* 0x0000000408047899 */ /* 0x000fe20008010209 */
[----:B------:R-:W4:Y:S01]  /*12ba0*/  LDL.LU R10, [R1+0x18] ;  /* 0x00001800010a7983 */ /* 0x000f220000300800 */
[-C--:B--2---:R-:W-:Y:S01]  /*12bb0*/  FMUL R9, R9, R2.reuse ;  /* 0x0000000209097220 */ /* 0x084fe20000400000 */
[----:B---3--:R-:W-:-:S04]  /*12bc0*/  FMUL R8, R8, R2 ;  /* 0x0000000208087220 */ /* 0x008fc80000400000 */
[----:B------:R-:W-:Y:S02]  /*12bd0*/  F2FP.BF16.F32.PACK_AB R9, RZ, R9 ;  /* 0x00000009ff09723e */ /* 0x000fe400000010ff */
[----:B------:R-:W-:Y:S01]  /*12be0*/  F2FP.BF16.F32.PACK_AB R8, RZ, R8 ;  /* 0x00000008ff08723e */ /* 0x000fe200000010ff */
[-C--:B----4-:R-:W-:Y:S01]  /*12bf0*/  FMUL R6, R6, R2.reuse ;  /* 0x0000000206067220 */ /* 0x090fe20000400000 */
[----:B------:R-:W-:-:S04]  /*12c00*/  FMUL R7, R7, R2 ;  /* 0x0000000207077220 */ /* 0x000fc80000400000 */
[----:B------:R-:W-:Y:S02]  /*12c10*/  F2FP.BF16.F32.PACK_AB R6, RZ, R6 ;  /* 0x00000006ff06723e */ /* 0x000fe400000010ff */
[----:B------:R-:W-:-:S03]  /*12c20*/  F2FP.BF16.F32.PACK_AB R7, RZ, R7 ;  /* 0x00000007ff07723e */ /* 0x000fc600000010ff */
[----:B------:R0:W-:Y:S01]  /*12c30*/  @P1 STG.E.U16 desc[UR44][R4.64+0x2], R6 ;  /* 0x0000020604001986 */ /* 0x0001e2000c10152c */
[----:B------:R-:W-:-:S03]  /*12c40*/  ISETP.GT.AND P1, PT, R3, 0x8, PT ;  /* 0x000000080300780c */ /* 0x000fc60003f24270 */
[----:B------:R1:W-:Y:S01]  /*12c50*/  @P2 STG.E.U16 desc[UR44][R4.64], R7 ;  /* 0x0000000704002986 */ /* 0x0003e2000c10152c */
[----:B------:R-:W-:Y:S02]  /*12c60*/  ISETP.GT.AND P2, PT, R0, RZ, P1 ;  /* 0x000000ff0000720c */ /* 0x000fe40000f44270 */
[----:B0-----:R-:W-:-:S04]  /*12c70*/  IADD3 R6, P3, R4, UR5, RZ ;  /* 0x0000000504067c10 */ /* 0x001fc8000ff7e0ff */
[----:B-1----:R-:W-:-:S07]  /*12c80*/  IADD3.X R7, R5, UR4, RZ, P3, !PT ;  /* 0x0000000405077c10 */ /* 0x002fce0009ffe4ff */
[----:B------:R0:W-:Y:S01]  /*12c90*/  @P2 STG.E.U16 desc[UR44][R6.64], R9 ;  /* 0x0000000906002986 */ /* 0x0001e2000c10152c */
[----:B------:R-:W-:-:S03]  /*12ca0*/  ISETP.GT.AND P2, PT, R0, 0x1, P1 ;  /* 0x000000010000780c */ /* 0x000fc60000f44270 */
[----:B0-----:R-:W2:Y:S10]  /*12cb0*/  LDL.LU R9, [R1+0x14] ;  /* 0x0000140001097983 */ /* 0x001eb40000300800 */
[----:B------:R0:W-:Y:S04]  /*12cc0*/  @P2 STG.E.U16 desc[UR44][R6.64+0x2], R8 ;  /* 0x0000020806002986 */ /* 0x0001e8000c10152c */
[----:B0-----:R-:W3:Y:S01]  /*12cd0*/  LDL.LU R8, [R1+0x10] ;  /* 0x0000100001087983 */ /* 0x001ee20000300800 */
[----:B------:R-:W-:Y:S01]  /*12ce0*/  ISETP.GT.AND P3, PT, R0, 0x8, P0 ;  /* 0x000000080000780c */ /* 0x000fe20000764270 */
[----:B------:R-:W-:Y:S01]  /*12cf0*/  FMUL R10, R10, R2 ;  /* 0x000000020a0a7220 */ /* 0x000fe20000400000 */
[----:B------:R-:W-:-:S02]  /*12d00*/  ISETP.GT.AND P4, PT, R0, 0x9, P0 ;  /* 0x000000090000780c */ /* 0x000fc40000784270 */
[----:B------:R-:W-:Y:S01]  /*12d10*/  ISETP.GT.AND P2, PT, R0, 0x8, P1 ;  /* 0x000000080000780c */ /* 0x000fe20000f44270 */
[----:B--2---:R-:W-:-:S05]  /*12d20*/  FMUL R9, R9, R2 ;  /* 0x0000000209097220 */ /* 0x004fca0000400000 */
[----:B------:R-:W-:Y:S01]  /*12d30*/  F2FP.BF16.F32.PACK_AB R9, RZ, R9 ;  /* 0x00000009ff09723e */ /* 0x000fe200000010ff */
[----:B---3--:R-:W-:-:S05]  /*12d40*/  FMUL R8, R8, R2 ;  /* 0x0000000208087220 */ /* 0x008fca0000400000 */
[----:B------:R-:W-:-:S04]  /*12d50*/  F2FP.BF16.F32.PACK_AB R8, RZ, R8 ;  /* 0x00000008ff08723e */ /* 0x000fc800000010ff */
[----:B------:R-:W-:Y:S02]  /*12d60*/  PRMT R11, R8, 0x7610, R11 ;  /* 0x00007610080b7816 */ /* 0x000fe4000000000b */
[----:B------:R-:W-:Y:S01]  /*12d70*/  F2FP.BF16.F32.PACK_AB R8, RZ, R10 ;  /* 0x0000000aff08723e */ /* 0x000fe200000010ff */
[----:B------:R0:W-:Y:S04]  /*12d80*/  @P4 STG.E.U16 desc[UR44][R4.64+0x12], R9 ;  /* 0x0000120904004986 */ /* 0x0001e8000c10152c */
[----:B------:R-:W2:Y:S04]  /*12d90*/  LDL.LU R10, [R1+0x28] ;  /* 0x00002800010a7983 */ /* 0x000ea80000300800 */
[----:B------:R-:W-:Y:S04]  /*12da0*/  @P3 STG.E.U16 desc[UR44][R4.64+0x10], R11 ;  /* 0x0000100b04003986 */ /* 0x000fe8000c10152c */
[----:B0-----:R-:W3:Y:S04]  /*12db0*/  LDL.LU R9, [R1+0x24] ;  /* 0x0000240001097983 */ /* 0x001ee80000300800 */
[----:B------:R0:W-:Y:S04]  /*12dc0*/  @P2 STG.E.U16 desc[UR44][R6.64+0x10], R8 ;  /* 0x0000100806002986 */ /* 0x0001e8000c10152c */
[----:B0-----:R-:W4:Y:S01]  /*12dd0*/  LDL.LU R8, [R1+0x1c] ;  /* 0x00001c0001087983 */ /* 0x001f220000300800 */
[----:B------:R-:W-:Y:S01]  /*12de0*/  ISETP.GT.AND P2, PT, R0, 0x9, P1 ;  /* 0x000000090000780c */ /* 0x000fe20000f44270 */
[----:B----4-:R-:W-:-:S05]  /*12df0*/  FMUL R8, R8, R2 ;  /* 0x0000000208087220 */ /* 0x010fca0000400000 */
[----:B------:R-:W-:-:S07]  /*12e00*/  F2FP.BF16.F32.PACK_AB R8, RZ, R8 ;  /* 0x00000008ff08723e */ /* 0x000fce00000010ff */
[----:B------:R0:W-:Y:S04]  /*12e10*/  @P2 STG.E.U16 desc[UR44][R6.64+0x12], R8 ;  /* 0x0000120806002986 */ /* 0x0001e8000c10152c */
[----:B0-----:R-:W4:Y:S01]  /*12e20*/  LDL.LU R8, [R1+0x20] ;  /* 0x0000200001087983 */ /* 0x001f220000300800 */
[C---:B------:R-:W-:Y:S01]  /*12e30*/  ISETP.GT.AND P3, PT, R0.reuse, 0x10, P0 ;  /* 0x000000100000780c */ /* 0x040fe20000764270 */
[-C--:B---3--:R-:W-:Y:S01]  /*12e40*/  FMUL R9, R9, R2.reuse ;  /* 0x0000000209097220 */ /* 0x088fe20000400000 */
[----:B------:R-:W-:Y:S01]  /*12e50*/  ISETP.GT.AND P4, PT, R0, 0x11, P0 ;  /* 0x000000110000780c */ /* 0x000fe20000784270 */
[----:B--2---:R-:W-:Y:S01]  /*12e60*/  FMUL R10, R10, R2 ;  /* 0x000000020a0a7220 */ /* 0x004fe20000400000 */
[----:B------:R-:W-:Y:S02]  /*12e70*/  ISETP.GT.AND P2, PT, R0, 0x10, P1 ;  /* 0x000000100000780c */ /* 0x000fe40000f44270 */
[----:B------:R-:W-:-:S09]  /*12e80*/  F2FP.BF16.F32.PACK_AB R9, RZ, R9 ;  /* 0x00000009ff09723e */ /* 0x000fd200000010ff */
[----:B------:R0:W-:Y:S01]  /*12e90*/  @P4 STG.E.U16 desc[UR44][R4.64+0x22], R9 ;  /* 0x0000220904004986 */ /* 0x0001e2000c10152c */
[----:B----4-:R-:W-:-:S05]  /*12ea0*/  FMUL R8, R8, R2 ;  /* 0x0000000208087220 */ /* 0x010fca0000400000 */
[----:B------:R-:W-:-:S04]  /*12eb0*/  F2FP.BF16.F32.PACK_AB R8, RZ, R8 ;  /* 0x00000008ff08723e */ /* 0x000fc800000010ff */
[----:B------:R-:W-:Y:S02]  /*12ec0*/  PRMT R11, R8, 0x7610, R11 ;  /* 0x00007610080b7816 */ /* 0x000fe4000000000b */
[----:B------:R-:W-:Y:S02]  /*12ed0*/  F2FP.BF16.F32.PACK_AB R8, RZ, R10 ;  /* 0x0000000aff08723e */ /* 0x000fe400000010ff */
        /* <DEDUP_REMOVED lines=37> */
[----:B------:R-:W-:Y:S01]  /*13130*/  @P4 STG.E.U16 desc[UR44][R4.64+0x42], R9 ;  /* 0x0000420904004986 */ /* 0x000fe2000c10152c */
[----:B----4-:R-:W-:-:S05]  /*13140*/  FMUL R8, R8, R2 ;  /* 0x0000000208087220 */ /* 0x010fca0000400000 */
[----:B------:R-:W-:-:S04]  /*13150*/  F2FP.BF16.F32.PACK_AB R8, RZ, R8 ;  /* 0x00000008ff08723e */ /* 0x000fc800000010ff */
[----:B------:R-:W-:Y:S02]  /*13160*/  PRMT R11, R8, 0x7610, R11 ;  /* 0x00007610080b7816 */ /* 0x000fe4000000000b */
[----:B------:R-:W-:Y:S02]  /*13170*/  F2FP.BF16.F32.PACK_AB R8, RZ, R10 ;  /* 0x0000000aff08723e */ /* 0x000fe400000010ff */
[----:B------:R-:W2:Y:S04]  /*13180*/  LDL.LU R10, [R1+0x50] ;  /* 0x00005000010a7983 */ /* 0x000ea80000300800 */
[----:B------:R0:W-:Y:S04]  /*13190*/  @P3 STG.E.U16 desc[UR44][R4.64+0x40], R11 ;  /* 0x0000400b04003986 */ /* 0x0001e8000c10152c */
[----:B------:R1:W-:Y:S04]  /*131a0*/  @P2 STG.E.U16 desc[UR44][R6.64+0x40], R8 ;  /* 0x0000400806002986 */ /* 0x0003e8000c10152c */
[----:B0-----:R-:W3:Y:S04]  /*131b0*/  LDL.LU R11, [R1+0xdc] ;  /* 0x0000dc00010b7983 */ /* 0x001ee80000300800 */
[----:B------:R-:W4:Y:S04]  /*131c0*/  LDL.LU R9, [R1+0x54] ;  /* 0x0000540001097983 */ /* 0x000f280000300800 */
[----:B-1----:R-:W2:Y:S01]  /*131d0*/  LDL.LU R8, [R1+0x4c] ;  /* 0x00004c0001087983 */ /* 0x002ea20000300800 */
[----:B------:R-:W-:Y:S01]  /*131e0*/  ISETP.GT.AND P2, PT, R0, 0x21, P1 ;  /* 0x000000210000780c */ /* 0x000fe20000f44270 */
[----:B--2---:R-:W-:-:S05]  /*131f0*/  FMUL R8, R8, R2 ;  /* 0x0000000208087220 */ /* 0x004fca0000400000 */
[----:B------:R-:W-:-:S07]  /*13200*/  F2FP.BF16.F32.PACK_AB R8, RZ, R8 ;  /* 0x00000008ff08723e */ /* 0x000fce00000010ff */
[----:B------:R0:W-:Y:S04]  /*13210*/  @P2 STG.E.U16 desc[UR44][R6.64+0x42], R8 ;  /* 0x0000420806002986 */ /* 0x0001e8000c10152c */
[----:B0-----:R-:W2:Y:S01]  /*13220*/  LDL.LU R8, [R1+0x58] ;  /* 0x0000580001087983 */ /* 0x001ea20000300800 */
[----:B------:R-:W-:Y:S01]  /*13230*/  ISETP.GT.AND P3, PT, R0, 0x28, P0 ;  /* 0x000000280000780c */ /* 0x000fe20000764270 */
[-C--:B------:R-:W-:Y:S01]  /*13240*/  FMUL R10, R10, R2.reuse ;  /* 0x000000020a0a7220 */ /* 0x080fe20000400000 */
[C---:B------:R-:W-:Y:S01]  /*13250*/  ISETP.GT.AND P4, PT, R0.reuse, 0x29, P0 ;  /* 0x000000290000780c */ /* 0x040fe20000784270 */
[----:B----4-:R-:W-:Y:S01]  /*13260*/  FMUL R9, R9, R2 ;  /* 0x0000000209097220 */ /* 0x010fe20000400000 */
[----:B------:R-:W-:Y:S02]  /*13270*/  ISETP.GT.AND P2, PT, R0, 0x28, P1 ;  /* 0x000000280000780c */ /* 0x000fe40000f44270 */
[----:B------:R-:W-:-:S02]  /*13280*/  F2FP.BF16.F32.PACK_AB R10, RZ, R10 ;  /* 0x0000000aff0a723e */ /* 0x000fc400000010ff */
[----:B------:R-:W-:-:S05]  /*13290*/  F2FP.BF16.F32.PACK_AB R9, RZ, R9 ;  /* 0x00000009ff09723e */ /* 0x000fca00000010ff */
[----:B------:R0:W-:Y:S04]  /*132a0*/  @P3 STG.E.U16 desc[UR44][R4.64+0x50], R10 ;  /* 0x0000500a04003986 */ /* 0x0001e8000c10152c */
[----:B------:R1:W-:Y:S04]  /*132b0*/  @P4 STG.E.U16 desc[UR44][R4.64+0x52], R9 ;  /* 0x0000520904004986 */ /* 0x0003e8000c10152c */
[----:B0-----:R-:W4:Y:S04]  /*132c0*/  LDL.LU R10, [R1+0xd8] ;  /* 0x0000d800010a7983 */ /* 0x001f280000300800 */
[----:B-1----:R-:W3:Y:S01]  /*132d0*/  LDL.LU R9, [R1+0xd4] ;  /* 0x0000d40001097983 */ /* 0x002ee20000300800 */
[----:B------:R-:W-:-:S02]  /*132e0*/  ISETP.GT.AND P4, PT, R0, 0x30, P0 ;  /* 0x000000300000780c */ /* 0x000fc40000784270 */
[C---:B------:R-:W-:Y:S01]  /*132f0*/  ISETP.GT.AND P5, PT, R0.reuse, 0x31, P0 ;  /* 0x000000310000780c */ /* 0x040fe200007a4270 */
[-C--:B------:R-:W-:Y:S01]  /*13300*/  FMUL R233, R233, R2.reuse ;  /* 0x00000002e9e97220 */ /* 0x080fe20000400000 */
[----:B------:R-:W-:Y:S01]  /*13310*/  ISETP.GT.AND P3, PT, R0, 0x30, P1 ;  /* 0x000000300000780c */ /* 0x000fe20000f64270 */
[-C--:B------:R-:W-:Y:S01]  /*13320*/  FMUL R232, R232, R2.reuse ;  /* 0x00000002e8e87220 */ /* 0x080fe20000400000 */
[-C--:B------:R-:W-:Y:S01]  /*13330*/  FMUL R227, R227, R2.reuse ;  /* 0x00000002e3e37220 */ /* 0x080fe20000400000 */
[----:B------:R-:W-:Y:S01]  /*13340*/  FMUL R220, R220, R2 ;  /* 0x00000002dcdc7220 */ /* 0x000fe20000400000 */
[----:B------:R-:W-:Y:S02]  /*13350*/  F2FP.BF16.F32.PACK_AB R233, RZ, R233 ;  /* 0x000000e9ffe9723e */ /* 0x000fe400000010ff */
[----:B------:R-:W-:Y:S02]  /*13360*/  F2FP.BF16.F32.PACK_AB R232, RZ, R232 ;  /* 0x000000e8ffe8723e */ /* 0x000fe400000010ff */
[----:B------:R-:W-:-:S02]  /*13370*/  F2FP.BF16.F32.PACK_AB R227, RZ, R227 ;  /* 0x000000e3ffe3723e */ /* 0x000fc400000010ff */
[----:B------:R-:W-:Y:S01]  /*13380*/  F2FP.BF16.F32.PACK_AB R220, RZ, R220 ;  /* 0x000000dcffdc723e */ /* 0x000fe200000010ff */
[-C--:B------:R-:W-:Y:S01]  /*13390*/  FMUL R237, R83, R2.reuse ;  /* 0x0000000253ed7220 */ /* 0x080fe20000400000 */
[-C--:B------:R-:W-:Y:S01]  /*133a0*/  FMUL R235, R235, R2.reuse ;  /* 0x00000002ebeb7220 */ /* 0x080fe20000400000 */
[-C--:B------:R-:W-:Y:S01]  /*133b0*/  FMUL R226, R226, R2.reuse ;  /* 0x00000002e2e27220 */ /* 0x080fe20000400000 */
[----:B------:R-:W-:Y:S02]  /*133c0*/  FMUL R219, R219, R2 ;  /* 0x00000002dbdb7220 */ /* 0x000fe40000400000 */
[----:B------:R-:W-:Y:S02]  /*133d0*/  F2FP.BF16.F32.PACK_AB R237, RZ, R237 ;  /* 0x000000edffed723e */ /* 0x000fe400000010ff */
[----:B------:R-:W-:Y:S02]  /*133e0*/  F2FP.BF16.F32.PACK_AB R235, RZ, R235 ;  /* 0x000000ebffeb723e */ /* 0x000fe400000010ff */
[----:B------:R-:W-:-:S02]  /*133f0*/  F2FP.BF16.F32.PACK_AB R226, RZ, R226 ;  /* 0x000000e2ffe2723e */ /* 0x000fc400000010ff */
[----:B------:R-:W-:Y:S01]  /*13400*/  F2FP.BF16.F32.PACK_AB R219, RZ, R219 ;  /* 0x000000dbffdb723e */ /* 0x000fe200000010ff */
[-C--:B------:R-:W-:Y:S01]  /*13410*/  FMUL R85, R85, R2.reuse ;  /* 0x0000000255557220 */ /* 0x080fe20000400000 */
[-C--:B------:R-:W-:Y:S01]  /*13420*/  FMUL R234, R234, R2.reuse ;  /* 0x00000002eaea7220 */ /* 0x080fe20000400000 */
[----:B--2---:R-:W-:-:S05]  /*13430*/  FMUL R8, R8, R2 ;  /* 0x0000000208087220 */ /* 0x004fca0000400000 */
[----:B------:R-:W-:-:S05]  /*13440*/  F2FP.BF16.F32.PACK_AB R8, RZ, R8 ;  /* 0x00000008ff08723e */ /* 0x000fca00000010ff */
[----:B------:R0:W-:Y:S04]  /*13450*/  @P2 STG.E.U16 desc[UR44][R6.64+0x50], R8 ;  /* 0x0000500806002986 */ /* 0x0001e8000c10152c */
[----:B0-----:R-:W2:Y:S01]  /*13460*/  LDL.LU R8, [R1+0xd0] ;  /* 0x0000d00001087983 */ /* 0x001ea20000300800 */
[----:B------:R-:W-:Y:S01]  /*13470*/  ISETP.GT.AND P2, PT, R0, 0x29, P1 ;  /* 0x000000290000780c */ /* 0x000fe20000f44270 */
[-C--:B------:R-:W-:Y:S01]  /*13480*/  FMUL R225, R225, R2.reuse ;  /* 0x00000002e1e17220 */ /* 0x080fe20000400000 */
[----:B------:R-:W-:Y:S01]  /*13490*/  FMUL R218, R218, R2 ;  /* 0x00000002dada7220 */ /* 0x000fe20000400000 */
[----:B------:R-:W-:Y:S01]  /*134a0*/  F2FP.BF16.F32.PACK_AB R234, RZ, R234 ;  /* 0x000000eaffea723e */ /* 0x000fe200000010ff */
[-C--:B------:R-:W-:Y:S01]  /*134b0*/  FMUL R86, R86, R2.reuse ;  /* 0x0000000256567220 */ /* 0x080fe20000400000 */
[-C--:B------:R-:W-:Y:S01]  /*134c0*/  FMUL R231, R231, R2.reuse ;  /* 0x00000002e7e77220 */ /* 0x080fe20000400000 */
[-C--:B------:R-:W-:Y:S01]  /*134d0*/  FMUL R217, R217, R2.reuse ;  /* 0x00000002d9d97220 */ /* 0x080fe20000400000 */
[-C--:B------:R-:W-:Y:S01]  /*134e0*/  FMUL R224, R224, R2.reuse ;  /* 0x00000002e0e07220 */ /* 0x080fe20000400000 */
[-C--:B------:R-:W-:Y:S01]  /*134f0*/  FMUL R216, R216, R2.reuse ;  /* 0x00000002d8d87220 */ /* 0x080fe20000400000 */
[-C--:B------:R-:W-:Y:S01]  /*13500*/  FMUL R87, R87, R2.reuse ;  /* 0x0000000257577220 */ /* 0x080fe20000400000 */
[-C--:B------:R-:W-:Y:S01]  /*13510*/  FMUL R230, R230, R2.reuse ;  /* 0x00000002e6e67220 */ /* 0x080fe20000400000 */
[-C--:B------:R-:W-:Y:S01]  /*13520*/  FMUL R223, R223, R2.reuse ;  /* 0x00000002dfdf7220 */ /* 0x080fe20000400000 */
[----:B------:R-:W-:Y:S01]  /*13530*/  FMUL R23, R23, R2 ;  /* 0x0000000217177220 */ /* 0x000fe20000400000 */
[----:B------:R-:W-:Y:S01]  /*13540*/  @P2 STG.E.U16 desc[UR44][R6.64+0x52], R233 ;  /* 0x000052e906002986 */ /* 0x000fe2000c10152c */
[----:B------:R-:W-:-:S03]  /*13550*/  ISETP.GT.AND P2, PT, R0, 0x31, P1 ;  /* 0x000000310000780c */ /* 0x000fc60000f44270 */
        /* <DEDUP_REMOVED lines=12> */
[----:B------:R0:W-:Y:S01]  /*13620*/  @P3 STG.E.U16 desc[UR44][R6.64+0x70], R219 ;  /* 0x000070db06003986 */ /* 0x0001e2000c10152c */
[----:B------:R-:W-:Y:S02]  /*13630*/  ISETP.GT.AND P3, PT, R0, 0x40, P1 ;  /* 0x000000400000780c */ /* 0x000fe40000f64270 */
[----:B------:R-:W-:Y:S01]  /*13640*/  F2FP.BF16.F32.PACK_AB R225, RZ, R225 ;  /* 0x000000e1ffe1723e */ /* 0x000fe200000010ff */
        /* <DEDUP_REMOVED lines=8> */
[----:B0-----:R-:W-:Y:S01]  /*136d0*/  F2FP.BF16.F32.PACK_AB R219, RZ, R85 ;  /* 0x00000055ffdb723e */ /* 0x001fe200000010ff */
[-C--:B------:R-:W-:Y:S01]  /*136e0*/  FMUL R236, R84, R2.reuse ;  /* 0x0000000254ec7220 */ /* 0x080fe20000400000 */
[-C--:B---3--:R-:W-:Y:S01]  /*136f0*/  FMUL R9, R9, R2.reuse ;  /* 0x0000000209097220 */ /* 0x088fe20000400000 */
[-C--:B----4-:R-:W-:Y:S01]  /*13700*/  FMUL R10, R10, R2.reuse ;  /* 0x000000020a0a7220 */ /* 0x090fe20000400000 */
[----:B------:R-:W-:Y:S01]  /*13710*/  FMUL R11, R11, R2 ;  /* 0x000000020b0b7220 */ /* 0x000fe20000400000 */
[----:B------:R0:W-:Y:S01]  /*13720*/  @P2 STG.E.U16 desc[UR44][R6.64+0x72], R219 ;  /* 0x000072db06002986 */ /* 0x0001e2000c10152c */
        /* <DEDUP_REMOVED lines=8> */
[-C--:B------:R-:W-:Y:S01]  /*137b0*/  FMUL R12, R12, R2.reuse ;  /* 0x000000020c0c7220 */ /* 0x080fe20000400000 */
[----:B------:R-:W-:Y:S01]  /*137c0*/  F2FP.BF16.F32.PACK_AB R231, RZ, R231 ;  /* 0x000000e7ffe7723e */ /* 0x000fe200000010ff */
[-C--:B------:R-:W-:Y:S01]  /*137d0*/  FMUL R13, R13, R2.reuse ;  /* 0x000000020d0d7220 */ /* 0x080fe20000400000 */
[----:B------:R-:W-:Y:S01]  /*137e0*/  F2FP.BF16.F32.PACK_AB R217, RZ, R217 ;  /* 0x000000d9ffd9723e */ /* 0x000fe200000010ff */
[-C--:B------:R-:W-:Y:S01]  /*137f0*/  FMUL R14, R14, R2.reuse ;  /* 0x000000020e0e7220 */ /* 0x080fe20000400000 */
[----:B0-----:R-:W-:Y:S01]  /*13800*/  PRMT R219, R220, 0x7610, R219 ;  /* 0x00007610dcdb7816 */ /* 0x001fe200000000db */
[----:B------:R-:W-:Y:S01]  /*13810*/  FMUL R15, R15, R2 ;  /* 0x000000020f0f7220 */ /* 0x000fe20000400000 */
[----:B------:R-:W-:Y:S01]  /*13820*/  F2FP.BF16.F32.PACK_AB R224, RZ, R224 ;  /* 0x000000e0ffe0723e */ /* 0x000fe200000010ff */
[-C--:B------:R-:W-:Y:S01]  /*13830*/  FMUL R19, R19, R2.reuse ;  /* 0x0000000213137220 */ /* 0x080fe20000400000 */
[----:B------:R-:W-:Y:S01]  /*13840*/  PRMT R220, R231, 0x7610, R220 ;  /* 0x00007610e7dc7816 */ /* 0x000fe200000000dc */
[----:B------:R-:W-:Y:S01]  /*13850*/  FMUL R18, R18, R2 ;  /* 0x0000000212127220 */ /* 0x000fe20000400000 */
[----:B-1----:R-:W-:Y:S01]  /*13860*/  PRMT R218, R217, 0x7610, R218 ;  /* 0x00007610d9da7816 */ /* 0x002fe200000000da */
        /* <DEDUP_REMOVED lines=11> */
[----:B------:R-:W-:Y:S01]  /*13920*/  FMUL R21, R21, R2 ;  /* 0x0000000215157220 */ /* 0x000fe20000400000 */
[----:B------:R-:W-:Y:S01]  /*13930*/  F2FP.BF16.F32.PACK_AB R230, RZ, R230 ;  /* 0x000000e6ffe6723e */ /* 0x000fe200000010ff */
[----:B------:R-:W-:Y:S01]  /*13940*/  USHF.L.U32 UR12, UR8, 0x8, URZ ;  /* 0x00000008080c7899 */ /* 0x000fe2000800063f */
[----:B------:R-:W-:Y:S01]  /*13950*/  F2FP.BF16.F32.PACK_AB R223, RZ, R223 ;  /* 0x000000dfffdf723e */ /* 0x000fe200000010ff */
[----:B------:R-:W-:Y:S01]  /*13960*/  USHF.L.U64.HI UR11, UR8, 0x8, UR9 ;  /* 0x00000008080b7899 */ /* 0x000fe20008010209 */
[----:B------:R-:W-:Y:S01]  /*13970*/  FMUL R152, R152, R2 ;  /* 0x0000000298987220 */ /* 0x000fe20000400000 */
[----:B0-----:R-:W-:Y:S01]  /*13980*/  PRMT R218, R216, 0x7610, R218 ;  /* 0x00007610d8da7816 */ /* 0x001fe200000000da */
[----:B------:R0:W-:Y:S01]  /*13990*/  @P2 STG.E.U16 desc[UR44][R6.64+0x92], R217 ;  /* 0x000092d906002986 */ /* 0x0001e2000c10152c */
[----:B------:R-:W-:-:S03]  /*139a0*/  ISETP.GT.AND P2, PT, R0, 0x51, P1 ;  /* 0x000000510000780c */ /* 0x000fc60000f44270 */
[----:B------:R-:W-:Y:S01]  /*139b0*/  @P4 STG.E.U16 desc[UR44][R4.64+0xa0], R230 ;  /* 0x0000a0e604004986 */ /* 0x000fe2000c10152c */
[----:B------:R-:W-:-:S03]  /*139c0*/  ISETP.GT.AND P4, PT, R0, 0x58, P0 ;  /* 0x000000580000780c */ /* 0x000fc60000784270 */
[----:B------:R-:W-:Y:S01]  /*139d0*/  @P5 STG.E.U16 desc[UR44][R4.64+0xa2], R223 ;  /* 0x0000a2df04005986 */ /* 0x000fe2000c10152c */
[----:B------:R-:W-:-:S03]  /*139e0*/  ISETP.GT.AND P5, PT, R0, 0x59, P0 ;  /* 0x000000590000780c */ /* 0x000fc600007a4270 */
[----:B------:R-:W-:Y:S01]  /*139f0*/  @P3 STG.E.U16 desc[UR44][R6.64+0xa0], R218 ;  /* 0x0000a0da06003986 */ /* 0x000fe2000c10152c */
[----:B------:R-:W-:Y:S02]  /*13a00*/  ISETP.GT.AND P3, PT, R0, 0x58, P1 ;  /* 0x000000580000780c */ /* 0x000fe40000f64270 */
[----:B------:R-:W-:Y:S01]  /*13a10*/  F2FP.BF16.F32.PACK_AB R23, RZ, R23 ;  /* 0x00000017ff17723e */ /* 0x000fe200000010ff */
[-C--:B------:R-:W-:Y:S01]  /*13a20*/  FMUL R153, R153, R2.reuse ;  /* 0x0000000299997220 */ /* 0x080fe20000400000 */
[----:B------:R-:W-:Y:S01]  /*13a30*/  F2FP.BF16.F32.PACK_AB R216, RZ, R17 ;  /* 0x00000011ffd8723e */ /* 0x000fe200000010ff */
[-C--:B------:R-:W-:Y:S01]  /*13a40*/  FMUL R154, R154, R2.reuse ;  /* 0x000000029a9a7220 */ /* 0x080fe20000400000 */
[----:B------:R-:W-:Y:S01]  /*13a50*/  F2FP.BF16.F32.PACK_AB R229, RZ, R229 ;  /* 0x000000e5ffe5723e */ /* 0x000fe200000010ff */
[----:B------:R-:W-:Y:S01]  /*13a60*/  FMUL R155, R155, R2 ;  /* 0x000000029b9b7220 */ /* 0x000fe20000400000 */
[----:B------:R-:W-:Y:S01]  /*13a70*/  F2FP.BF16.F32.PACK_AB R222, RZ, R222 ;  /* 0x000000deffde723e */ /* 0x000fe200000010ff */
[----:B------:R-:W-:Y:S01]  /*13a80*/  FMUL R159, R159, R2 ;  /* 0x000000029f9f7220 */ /* 0x000fe20000400000 */
[----:B0-----:R-:W-:Y:S01]  /*13a90*/  PRMT R217, R23, 0x7610, R217 ;  /* 0x0000761017d97816 */ /* 0x001fe200000000d9 */
[----:B------:R-:W-:Y:S01]  /*13aa0*/  @P2 STG.E.U16 desc[UR44][R6.64+0xa2], R216 ;  /* 0x0000a2d806002986 */ /* 0x000fe2000c10152c */
        /* <DEDUP_REMOVED lines=8> */
[----:B------:R-:W-:Y:S01]  /*13b30*/  FMUL R160, R160, R2 ;  /* 0x00000002a0a07220 */ /* 0x000fe20000400000 */
[----:B------:R-:W-:Y:S01]  /*13b40*/  F2FP.BF16.F32.PACK_AB R228, RZ, R228 ;  /* 0x000000e4ffe4723e */ /* 0x000fe200000010ff */
[-C--:B------:R-:W-:Y:S01]  /*13b50*/  FMUL R161, R161, R2.reuse ;  /* 0x00000002a1a17220 */ /* 0x080fe20000400000 */
[----:B------:R-:W-:Y:S01]  /*13b60*/  F2FP.BF16.F32.PACK_AB R221, RZ, R221 ;  /* 0x000000ddffdd723e */ /* 0x000fe200000010ff */
[----:B------:R-:W-:Y:S01]  /*13b70*/  FMUL R162, R162, R2 ;  /* 0x00000002a2a27220 */ /* 0x000fe20000400000 */
[----:B------:R-:W-:Y:S01]  /*13b80*/  F2FP.BF16.F32.PACK_AB R22, RZ, R22 ;  /* 0x00000016ff16723e */ /* 0x000fe200000010ff */
        /* <DEDUP_REMOVED lines=43> */
[-C--:B--2---:R-:W-:Y:S01]  /*13e40*/  FMUL R8, R8, R2.reuse ;  /* 0x0000000208087220 */ /* 0x084fe20000400000 */
[-C--:B------:R-:W-:Y:S01]  /*13e50*/  FMUL R178, R178, R2.reuse ;  /* 0x00000002b2b27220 */ /* 0x080fe20000400000 */
[-C--:B------:R-:W-:Y:S01]  /*13e60*/  FMUL R179, R179, R2.reuse ;  /* 0x00000002b3b37220 */ /* 0x080fe20000400000 */
[-C--:B------:R-:W-:Y:S01]  /*13e70*/  FMUL R180, R180, R2.reuse ;  /* 0x00000002b4b47220 */ /* 0x080fe20000400000 */
[----:B------:R-:W-:Y:S01]  /*13e80*/  FMUL R181, R181, R2 ;  /* 0x00000002b5b57220 */ /* 0x000fe20000400000 */
[----:B------:R-:W-:Y:S01]  /*13e90*/  F2FP.BF16.F32.PACK_AB R8, RZ, R8 ;  /* 0x00000008ff08723e */ /* 0x000fe200000010ff */
[-C--:B------:R-:W-:Y:S01]  /*13ea0*/  FMUL R182, R182, R2.reuse ;  /* 0x00000002b6b67220 */ /* 0x080fe20000400000 */
[-C--:B------:R-:W-:Y:S01]  /*13eb0*/  FMUL R183, R183, R2.reuse ;  /* 0x00000002b7b77220 */ /* 0x080fe20000400000 */
[-C--:B------:R-:W-:Y:S01]  /*13ec0*/  FMUL R184, R184, R2.reuse ;  /* 0x00000002b8b87220 */ /* 0x080fe20000400000 */
[----:B------:R-:W-:Y:S01]  /*13ed0*/  FMUL R185, R185, R2 ;  /* 0x00000002b9b97220 */ /* 0x000fe20000400000 */
[----:B------:R0:W-:Y:S01]  /*13ee0*/  @P4 STG.E.U16 desc[UR44][R4.64+0xd0], R8 ;  /* 0x0000d00804004986 */ /* 0x0001e2000c10152c */
[----:B------:R-:W-:-:S03]  /*13ef0*/  ISETP.GT.AND P4, PT, R0, 0x70, P0 ;  /* 0x000000700000780c */ /* 0x000fc60000784270 */
[----:B------:R-:W-:Y:S01]  /*13f00*/  @P3 STG.E.U16 desc[UR44][R6.64+0xd0], R10 ;  /* 0x0000d00a06003986 */ /* 0x000fe2000c10152c */
[----:B------:R-:W-:-:S03]  /*13f10*/  ISETP.GT.AND P3, PT, R0, 0x70, P1 ;  /* 0x000000700000780c */ /* 0x000fc60000f64270 */
[----:B------:R-:W-:Y:S01]  /*13f20*/  @P2 STG.E.U16 desc[UR44][R6.64+0xd2], R11 ;  /* 0x0000d20b06002986 */ /* 0x000fe2000c10152c */
[----:B------:R-:W-:-:S03]  /*13f30*/  ISETP.GT.AND P2, PT, R0, 0x71, P1 ;  /* 0x000000710000780c */ /* 0x000fc60000f44270 */
[----:B------:R-:W-:Y:S04]  /*13f40*/  @P5 STG.E.U16 desc[UR44][R4.64+0xe2], R13 ;  /* 0x0000e20d04005986 */ /* 0x000fe8000c10152c */
[----:B------:R-:W-:Y:S01]  /*13f50*/  @P4 STG.E.U16 desc[UR44][R4.64+0xe0], R12 ;  /* 0x0000e00c04004986 */ /* 0x000fe2000c10152c */
[----:B------:R-:W-:-:S03]  /*13f60*/  ISETP.GT.AND P4, PT, R0, 0x78, P0 ;  /* 0x000000780000780c */ /* 0x000fc60000784270 */
[----:B------:R-:W-:Y:S01]  /*13f70*/  @P3 STG.E.U16 desc[UR44][R6.64+0xe0], R14 ;  /* 0x0000e00e06003986 */ /* 0x000fe2000c10152c */
[C---:B------:R-:W-:Y:S02]  /*13f80*/  ISETP.GT.AND P3, PT, R0.reuse, 0x78, P1 ;  /* 0x000000780000780c */ /* 0x040fe40000f64270 */
[----:B------:R-:W-:Y:S01]  /*13f90*/  ISETP.GT.AND P0, PT, R0, 0x79, P0 ;  /* 0x000000790000780c */ /* 0x000fe20000704270 */
[----:B------:R-:W-:Y:S01]  /*13fa0*/  FMUL R186, R186, R2 ;  /* 0x00000002baba7220 */ /* 0x000fe20000400000 */
[----:B------:R-:W-:Y:S01]  /*13fb0*/  ISETP.GT.AND P1, PT, R0, 0x79, P1 ;  /* 0x000000790000780c */ /* 0x000fe20000f24270 */
[----:B------:R-:W-:Y:S04]  /*13fc0*/  @P2 STG.E.U16 desc[UR44][R6.64+0xe2], R15 ;  /* 0x0000e20f06002986 */ /* 0x000fe8000c10152c */
[----:B------:R-:W-:Y:S04]  /*13fd0*/  @P4 STG.E.U16 desc[UR44][R4.64+0xf0], R18 ;  /* 0x0000f01204004986 */ /* 0x000fe8000c10152c */
[----:B0-----:R-:W-:Y:S01]  /*13fe0*/  @P3 MOV R8, R6 ;  /* 0x0000000600083202 */ /* 0x001fe20000000f00 */
[----:B------:R-:W-:Y:S01]  /*13ff0*/  @P3 IMAD.MOV.U32 R9, RZ, RZ, R7 ;  /* 0x000000ffff093224 */ /* 0x000fe200078e0007 */
[----:B------:R-:W-:Y:S01]  /*14000*/  @P0 STG.E.U16 desc[UR44][R4.64+0xf2], R19 ;  /* 0x0000f21304000986 */ /* 0x000fe2000c10152c */
[----:B------:R-:W-:-:S03]  /*14010*/  ISETP.GT.AND P0, PT, R3, 0x80, PT ;  /* 0x000000800300780c */ /* 0x000fc60003f04270 */
[----:B------:R0:W-:Y:S01]  /*14020*/  @P3 STG.E.U16 desc[UR44][R8.64+0xf0], R20 ;  /* 0x0000f01408003986 */ /* 0x0001e2000c10152c */
[C---:B------:R-:W-:Y:S02]  /*14030*/  ISETP.GT.AND P4, PT, R0.reuse, RZ, P0 ;  /* 0x000000ff0000720c */ /* 0x040fe40000784270 */
[----:B------:R-:W-:Y:S01]  /*14040*/  ISETP.GT.AND P2, PT, R0, 0x1, P0 ;  /* 0x000000010000780c */ /* 0x000fe20000744270 */
        /* <DEDUP_REMOVED lines=8> */
[----:B0-----:R-:W-:-:S02]  /*140d0*/  @P1 IMAD.MOV.U32 R8, RZ, RZ, R6 ;  /* 0x000000ffff081224 */ /* 0x001fc400078e0006 */
[-C--:B------:R-:W-:Y:S01]  /*140e0*/  FMUL R195, R195, R2.reuse ;  /* 0x00000002c3c37220 */ /* 0x080fe20000400000 */
[----:B------:R-:W-:Y:S01]  /*140f0*/  @P1 IMAD.MOV.U32 R9, RZ, RZ, R7 ;  /* 0x000000ffff091224 */ /* 0x000fe200078e0007 */
[----:B------:R-:W-:Y:S01]  /*14100*/  IADD3 R6, P3, R4, UR12, RZ ;  /* 0x0000000c04067c10 */ /* 0x000fe2000ff7e0ff */
[-C--:B------:R-:W-:Y:S01]  /*14110*/  FMUL R196, R196, R2.reuse ;  /* 0x00000002c4c47220 */ /* 0x080fe20000400000 */
[-C--:B------:R-:W-:Y:S01]  /*14120*/  FMUL R197, R197, R2.reuse ;  /* 0x00000002c5c57220 */ /* 0x080fe20000400000 */
[-C--:B------:R-:W-:Y:S01]  /*14130*/  FMUL R198, R198, R2.reuse ;  /* 0x00000002c6c67220 */ /* 0x080fe20000400000 */
[----:B------:R0:W-:Y:S01]  /*14140*/  @P1 STG.E.U16 desc[UR44][R8.64+0xf2], R21 ;  /* 0x0000f21508001986 */ /* 0x0001e2000c10152c */
[----:B------:R-:W-:Y:S02]  /*14150*/  ISETP.GT.AND P1, PT, R3, 0x88, PT ;  /* 0x000000880300780c */ /* 0x000fe40003f24270 */
[----:B------:R-:W-:Y:S01]  /*14160*/  IADD3.X R7, R5, UR11, RZ, P3, !PT ;  /* 0x0000000b05077c10 */ /* 0x000fe20009ffe4ff */
[-C--:B------:R-:W-:Y:S01]  /*14170*/  FMUL R199, R199, R2.reuse ;  /* 0x00000002c7c77220 */ /* 0x080fe20000400000 */
[----:B------:R-:W-:Y:S01]  /*14180*/  ISETP.GT.AND P3, PT, R0, RZ, P1 ;  /* 0x000000ff0000720c */ /* 0x000fe20000f64270 */
[----:B------:R-:W-:Y:S01]  /*14190*/  FMUL R200, R200, R2 ;  /* 0x00000002c8c87220 */ /* 0x000fe20000400000 */
[----:B------:R-:W-:Y:S01]  /*141a0*/  IADD3 R12, P5, R6, UR5, RZ ;  /* 0x00000005060c7c10 */ /* 0x000fe2000ffbe0ff */
[----:B------:R-:W-:Y:S01]  /*141b0*/  @P4 STG.E.U16 desc[UR44][R6.64], R152 ;  /* 0x0000009806004986 */ /* 0x000fe2000c10152c */
[----:B------:R-:W-:-:S02]  /*141c0*/  ISETP.GT.AND P4, PT, R0, 0x1, P1 ;  /* 0x000000010000780c */ /* 0x000fc40000f84270 */
[----:B------:R-:W-:Y:S01]  /*141d0*/  IADD3.X R13, R7, UR4, RZ, P5, !PT ;  /* 0x00000004070d7c10 */ /* 0x000fe2000affe4ff */
[----:B------:R-:W-:Y:S01]  /*141e0*/  @P2 STG.E.U16 desc[UR44][R6.64+0x2], R153 ;  /* 0x0000029906002986 */ /* 0x000fe2000c10152c */
[----:B------:R-:W-:Y:S01]  /*141f0*/  IADD3 R14, P2, R6, UR5, RZ ;  /* 0x00000005060e7c10 */ /* 0x000fe2000ff5e0ff */
[-C--:B------:R-:W-:Y:S01]  /*14200*/  FMUL R201, R201, R2.reuse ;  /* 0x00000002c9c97220 */ /* 0x080fe20000400000 */
[-C--:B------:R-:W-:Y:S01]  /*14210*/  FMUL R202, R202, R2.reuse ;  /* 0x00000002caca7220 */ /* 0x080fe20000400000 */
[-C--:B------:R-:W-:Y:S01]  /*14220*/  FMUL R203, R203, R2.reuse ;  /* 0x00000002cbcb7220 */ /* 0x080fe20000400000 */
[----:B------:R-:W-:Y:S01]  /*14230*/  IADD3.X R15, R7, UR4, RZ, P2, !PT ;  /* 0x00000004070f7c10 */ /* 0x000fe200097fe4ff */
[----:B------:R1:W-:Y:S01]  /*14240*/  @P3 STG.E.U16 desc[UR44][R12.64], R154 ;  /* 0x0000009a0c003986 */ /* 0x0003e2000c10152c */
[----:B------:R-:W-:Y:S01]  /*14250*/  ISETP.GT.AND P3, PT, R0, 0x8, P0 ;  /* 0x000000080000780c */ /* 0x000fe20000764270 */
[----:B0-----:R-:W-:Y:S02]  /*14260*/  FMUL R8, R156, R2 ;  /* 0x000000029c087220 */ /* 0x001fe40000400000 */
[----:B------:R-:W-:Y:S01]  /*14270*/  @P4 STG.E.U16 desc[UR44][R14.64+0x2], R155 ;  /* 0x0000029b0e004986 */ /* 0x000fe2000c10152c */
[----:B------:R-:W-:-:S02]  /*14280*/  ISETP.GT.AND P4, PT, R0, 0x9, P0 ;  /* 0x000000090000780c */ /* 0x000fc40000784270 */
[----:B------:R-:W-:Y:S01]  /*14290*/  ISETP.GT.AND P2, PT, R0, 0x8, P1 ;  /* 0x000000080000780c */ /* 0x000fe20000f44270 */
[----:B------:R-:W-:Y:S01]  /*142a0*/  FMUL R10, R157, R2 ;  /* 0x000000029d0a7220 */ /* 0x000fe20000400000 */
[----:B------:R-:W-:Y:S01]  /*142b0*/  F2FP.BF16.F32.PACK_AB R8, RZ, R8 ;  /* 0x00000008ff08723e */ /* 0x000fe200000010ff */
[-C--:B------:R-:W-:Y:S01]  /*142c0*/  FMUL R204, R204, R2.reuse ;  /* 0x00000002cccc7220 */ /* 0x080fe20000400000 */
[-C--:B------:R-:W-:Y:S01]  /*142d0*/  FMUL R205, R205, R2.reuse ;  /* 0x00000002cdcd7220 */ /* 0x080fe20000400000 */
[----:B-1----:R-:W-:Y:S01]  /*142e0*/  MOV R13, UR5 ;  /* 0x00000005000d7c02 */ /* 0x002fe20008000f00 */
[-C--:B------:R-:W-:Y:S01]  /*142f0*/  FMUL R9, R158, R2.reuse ;  /* 0x000000029e097220 */ /* 0x080fe20000400000 */
[----:B------:R-:W-:Y:S02]  /*14300*/  IMAD.U32 R11, RZ, RZ, UR4 ;  /* 0x00000004ff0b7e24 */ /* 0x000fe4000f8e00ff */
[----:B------:R-:W-:Y:S01]  /*14310*/  FMUL R206, R206, R2 ;  /* 0x00000002cece7220 */ /* 0x000fe20000400000 */
[----:B------:R-:W-:Y:S01]  /*14320*/  IADD3 R12, P5, P6, R13, UR12, R4 ;  /* 0x0000000c0d0c7c10 */ /* 0x000fe2000febe004 */
[----:B------:R0:W-:Y:S01]  /*14330*/  @P3 STG.E.U16 desc[UR44][R6.64+0x10], R8 ;  /* 0x0000100806003986 */ /* 0x0001e2000c10152c */
[----:B------:R-:W-:-:S02]  /*14340*/  F2FP.BF16.F32.PACK_AB R10, RZ, R10 ;  /* 0x0000000aff0a723e */ /* 0x000fc400000010ff */
[----:B------:R-:W-:Y:S01]  /*14350*/  F2FP.BF16.F32.PACK_AB R9, RZ, R9 ;  /* 0x00000009ff09723e */ /* 0x000fe200000010ff */
[-C--:B------:R-:W-:Y:S01]  /*14360*/  FMUL R207, R207, R2.reuse ;  /* 0x00000002cfcf7220 */ /* 0x080fe20000400000 */
[----:B------:R-:W-:Y:S01]  /*14370*/  IADD3.X R13, R11, UR11, R5, P5, P6 ;  /* 0x0000000b0b0d7c10 */ /* 0x000fe2000afec405 */
[----:B------:R-:W-:Y:S01]  /*14380*/  FMUL R208, R208, R2 ;  /* 0x00000002d0d07220 */ /* 0x000fe20000400000 */
[C---:B------:R-:W-:Y:S01]  /*14390*/  ISETP.GT.AND P3, PT, R0.reuse, 0x9, P1 ;  /* 0x000000090000780c */ /* 0x040fe20000f64270 */
[----:B------:R-:W-:Y:S04]  /*143a0*/  @P4 STG.E.U16 desc[UR44][R6.64+0x12], R10 ;  /* 0x0000120a06004986 */ /* 0x000fe8000c10152c */
[----:B------:R1:W-:Y:S01]  /*143b0*/  @P2 STG.E.U16 desc[UR44][R12.64+0x10], R9 ;  /* 0x000010090c002986 */ /* 0x0003e2000c10152c */
[----:B------:R-:W-:-:S02]  /*143c0*/  ISETP.GT.AND P2, PT, R0, 0x10, P0 ;  /* 0x000000100000780c */ /* 0x000fc40000744270 */
[----:B------:R-:W-:Y:S01]  /*143d0*/  F2FP.BF16.F32.PACK_AB R159, RZ, R159 ;  /* 0x0000009fff9f723e */ /* 0x000fe200000010ff */
[-C--:B------:R-:W-:Y:S01]  /*143e0*/  FMUL R209, R209, R2.reuse ;  /* 0x00000002d1d17220 */ /* 0x080fe20000400000 */
[----:B------:R-:W-:Y:S01]  /*143f0*/  ISETP.GT.AND P5, PT, R0, 0x10, P1 ;  /* 0x000000100000780c */ /* 0x000fe20000fa4270 */
[----:B------:R-:W-:Y:S01]  /*14400*/  FMUL R210, R210, R2 ;  /* 0x00000002d2d27220 */ /* 0x000fe20000400000 */
[----:B------:R-:W-:Y:S01]  /*14410*/  F2FP.BF16.F32.PACK_AB R160, RZ, R160 ;  /* 0x000000a0ffa0723e */ /* 0x000fe200000010ff */
[----:B0-----:R-:W-:Y:S02]  /*14420*/  @P3 IMAD.MOV.U32 R8, RZ, RZ, R12 ;  /* 0x000000ffff083224 */ /* 0x001fe400078e000c */
[-C--:B------:R-:W-:Y:S01]  /*14430*/  FMUL R211, R211, R2.reuse ;  /* 0x00000002d3d37220 */ /* 0x080fe20000400000 */
[-C--:B------:R-:W-:Y:S01]  /*14440*/  FMUL R212, R212, R2.reuse ;  /* 0x00000002d4d47220 */ /* 0x080fe20000400000 */
[-C--:B------:R-:W-:Y:S01]  /*14450*/  FMUL R213, R213, R2.reuse ;  /* 0x00000002d5d57220 */ /* 0x080fe20000400000 */
[----:B-1----:R-:W-:Y:S01]  /*14460*/  @P3 IMAD.MOV.U32 R9, RZ, RZ, R13 ;  /* 0x000000ffff093224 */ /* 0x002fe200078e000d */
[----:B------:R-:W-:Y:S01]  /*14470*/  ISETP.GT.AND P4, PT, R0, 0x11, P0 ;  /* 0x000000110000780c */ /* 0x000fe20000784270 */
[-C--:B------:R-:W-:Y:S01]  /*14480*/  FMUL R214, R214, R2.reuse ;  /* 0x00000002d6d67220 */ /* 0x080fe20000400000 */
[-C--:B------:R-:W-:Y:S01]  /*14490*/  FMUL R215, R215, R2.reuse ;  /* 0x00000002d7d77220 */ /* 0x080fe20000400000 */
[----:B------:R-:W-:Y:S01]  /*144a0*/  FMUL R88, R88, R2 ;  /* 0x0000000258587220 */ /* 0x000fe20000400000 */
[----:B------:R0:W-:Y:S04]  /*144b0*/  @P3 STG.E.U16 desc[UR44][R8.64+0x12], R159 ;  /* 0x0000129f08003986 */ /* 0x0001e8000c10152c */
[----:B------:R-:W-:Y:S01]  /*144c0*/  @P2 STG.E.U16 desc[UR44][R6.64+0x20], R160 ;  /* 0x000020a006002986 */ /* 0x000fe2000c10152c */
[----:B------:R-:W-:-:S02]  /*144d0*/  ISETP.GT.AND P2, PT, R0, 0x11, P1 ;  /* 0x000000110000780c */ /* 0x000fc40000f44270 */
[----:B------:R-:W-:Y:S01]  /*144e0*/  F2FP.BF16.F32.PACK_AB R161, RZ, R161 ;  /* 0x000000a1ffa1723e */ /* 0x000fe200000010ff */
[----:B------:R-:W-:Y:S01]  /*144f0*/  FMUL R89, R89, R2 ;  /* 0x0000000259597220 */ /* 0x000fe20000400000 */
[----:B------:R-:W-:Y:S01]  /*14500*/  F2FP.BF16.F32.PACK_AB R162, RZ, R162 ;  /* 0x000000a2ffa2723e */ /* 0x000fe200000010ff */
[-C--:B------:R-:W-:Y:S01]  /*14510*/  FMUL R90, R90, R2.reuse ;  /* 0x000000025a5a7220 */ /* 0x080fe20000400000 */
[----:B------:R-:W-:Y:S01]  /*14520*/  FMUL R91, R91, R2 ;  /* 0x000000025b5b7220 */ /* 0x000fe20000400000 */
[----:B0-----:R-:W-:Y:S01]  /*14530*/  @P5 MOV R8, R12 ;  /* 0x0000000c00085202 */ /* 0x001fe20000000f00 */
[----:B------:R-:W-:Y:S01]  /*14540*/  @P5 IMAD.MOV.U32 R9, RZ, RZ, R13 ;  /* 0x000000ffff095224 */ /* 0x000fe200078e000d */
[----:B------:R-:W-:Y:S01]  /*14550*/  @P4 STG.E.U16 desc[UR44][R6.64+0x22], R161 ;  /* 0x000022a106004986 */ /* 0x000fe2000c10152c */
[----:B------:R-:W-:-:S03]  /*14560*/  F2FP.BF16.F32.PACK_AB R163, RZ, R163 ;  /* 0x000000a3ffa3723e */ /* 0x000fc600000010ff */
[----:B------:R0:W-:Y:S01]  /*14570*/  @P5 STG.E.U16 desc[UR44][R8.64+0x20], R162 ;  /* 0x000020a208005986 */ /* 0x0001e2000c10152c */
[C---:B------:R-:W-:Y:S02]  /*14580*/  ISETP.GT.AND P5, PT, R0.reuse, 0x18, P1 ;  /* 0x000000180000780c */ /* 0x040fe40000fa4270 */
[----:B------:R-:W-:Y:S01]  /*14590*/  ISETP.GT.AND P3, PT, R0, 0x18, P0 ;  /* 0x000000180000780c */ /* 0x000fe20000764270 */
[-C--:B------:R-:W-:Y:S01]  /*145a0*/  FMUL R92, R92, R2.reuse ;  /* 0x000000025c5c7220 */ /* 0x080fe20000400000 */
[----:B------:R-:W-:Y:S01]  /*145b0*/  ISETP.GT.AND P4, PT, R0, 0x19, P0 ;  /* 0x000000190000780c */ /* 0x000fe20000784270 */
        /* <DEDUP_REMOVED lines=8> */
[--C-:B------:R-:W-:Y:S02]  /*14640*/  @P2 IMAD.MOV.U32 R9, RZ, RZ, R13.reuse ;  /* 0x000000ffff092224 */ /* 0x100fe400078e000d */
[-C--:B------:R-:W-:Y:S01]  /*14650*/  FMUL R100, R100, R2.reuse ;  /* 0x0000000264647220 */ /* 0x080fe20000400000 */
[-C--:B------:R-:W-:Y:S01]  /*14660*/  FMUL R101, R101, R2.reuse ;  /* 0x0000000265657220 */ /* 0x080fe20000400000 */
[-C--:B------:R-:W-:Y:S01]  /*14670*/  FMUL R102, R102, R2.reuse ;  /* 0x0000000266667220 */ /* 0x080fe20000400000 */
[----:B------:R-:W-:Y:S01]  /*14680*/  FMUL R103, R103, R2 ;  /* 0x0000000267677220 */ /* 0x000fe20000400000 */
[----:B------:R0:W-:Y:S01]  /*14690*/  @P2 STG.E.U16 desc[UR44][R8.64+0x22], R163 ;  /* 0x000022a308002986 */ /* 0x0001e2000c10152c */
[----:B------:R-:W-:Y:S02]  /*146a0*/  ISETP.GT.AND P2, PT, R0, 0x19, P1 ;  /* 0x000000190000780c */ /* 0x000fe40000f44270 */
[----:B------:R-:W-:Y:S01]  /*146b0*/  F2FP.BF16.F32.PACK_AB R164, RZ, R164 ;  /* 0x000000a4ffa4723e */ /* 0x000fe200000010ff */
[-C--:B------:R-:W-:Y:S01]  /*146c0*/  FMUL R104, R104, R2.reuse ;  /* 0x0000000268687220 */ /* 0x080fe20000400000 */
[----:B------:R-:W-:Y:S01]  /*146d0*/  F2FP.BF16.F32.PACK_AB R165, RZ, R165 ;  /* 0x000000a5ffa5723e */ /* 0x000fe200000010ff */
[----:B------:R-:W-:Y:S01]  /*146e0*/  FMUL R105, R105, R2 ;  /* 0x0000000269697220 */ /* 0x000fe20000400000 */
[----:B------:R-:W-:Y:S01]  /*146f0*/  F2FP.BF16.F32.PACK_AB R166, RZ, R166 ;  /* 0x000000a6ffa6723e */ /* 0x000fe200000010ff */
[----:B------:R-:W-:Y:S01]  /*14700*/  @P3 STG.E.U16 desc[UR44][R6.64+0x30], R164 ;  /* 0x000030a406003986 */ /* 0x000fe2000c10152c */
[----:B0-----:R-:W-:Y:S01]  /*14710*/  @P5 MOV R8, R12 ;  /* 0x0000000c00085202 */ /* 0x001fe20000000f00 */
[----:B------:R-:W-:-:S02]  /*14720*/  @P5 IMAD.MOV.U32 R9, RZ, RZ, R13 ;  /* 0x000000ffff095224 */ /* 0x000fc400078e000d */
        /* <DEDUP_REMOVED lines=68> */
[----:B------:R-:W-:Y:S01]  /*14b70*/  FMUL R136, R136, R2 ;  /* 0x0000000288887220 */ /* 0x000fe20000400000 */
[----:B------:R-:W2:Y:S01]  /*14b80*/  LDL.LU R83, [R1+0x124] ;  /* 0x0001240001537983 */ /* 0x000ea20000300800 */
[----:B0-----:R-:W-:Y:S02]  /*14b90*/  @P2 IMAD.MOV.U32 R8, RZ, RZ, R12 ;  /* 0x000000ffff082224 */ /* 0x001fe400078e000c */
[----:B------:R-:W-:Y:S01]  /*14ba0*/  @P2 IMAD.MOV.U32 R9, RZ, RZ, R13 ;  /* 0x000000ffff092224 */ /* 0x000fe200078e000d */
[----:B------:R-:W-:-:S02]  /*14bb0*/  F2FP.BF16.F32.PACK_AB R176, RZ, R176 ;  /* 0x000000b0ffb0723e */ /* 0x000fc400000010ff */
[----:B------:R-:W-:Y:S02]  /*14bc0*/  F2FP.BF16.F32.PACK_AB R177, RZ, R177 ;  /* 0x000000b1ffb1723e */ /* 0x000fe400000010ff */
[----:B------:R-:W-:Y:S01]  /*14bd0*/  F2FP.BF16.F32.PACK_AB R178, RZ, R178 ;  /* 0x000000b2ffb2723e */ /* 0x000fe200000010ff */
[----:B------:R0:W-:Y:S01]  /*14be0*/  @P2 STG.E.U16 desc[UR44][R8.64+0x52], R175 ;  /* 0x000052af08002986 */ /* 0x0001e2000c10152c */
[----:B------:R-:W-:-:S03]  /*14bf0*/  ISETP.GT.AND P2, PT, R0, 0x31, P1 ;  /* 0x000000310000780c */ /* 0x000fc60000f44270 */
[----:B------:R-:W-:Y:S01]  /*14c00*/  @P3 STG.E.U16 desc[UR44][R6.64+0x60], R176 ;  /* 0x000060b006003986 */ /* 0x000fe2000c10152c */
[----:B------:R-:W-:-:S03]  /*14c10*/  F2FP.BF16.F32.PACK_AB R179, RZ, R179 ;  /* 0x000000b3ffb3723e */ /* 0x000fc600000010ff */
[----:B------:R-:W-:Y:S01]  /*14c20*/  @P4 STG.E.U16 desc[UR44][R6.64+0x62], R177 ;  /* 0x000062b106004986 */ /* 0x000fe2000c10152c */
[----:B0-----:R-:W-:Y:S01]  /*14c30*/  @P5 MOV R8, R12 ;  /* 0x0000000c00085202 */ /* 0x001fe20000000f00 */
[----:B------:R-:W-:Y:S01]  /*14c40*/  @P5 IMAD.MOV.U32 R9, RZ, RZ, R13 ;  /* 0x000000ffff095224 */ /* 0x000fe200078e000d */
[----:B------:R-:W-:Y:S02]  /*14c50*/  F2FP.BF16.F32.PACK_AB R180, RZ, R180 ;  /* 0x000000b4ffb4723e */ /* 0x000fe400000010ff */
[----:B------:R-:W-:Y:S02]  /*14c60*/  F2FP.BF16.F32.PACK_AB R181, RZ, R181 ;  /* 0x000000b5ffb5723e */ /* 0x000fe400000010ff */
[----:B------:R-:W-:Y:S01]  /*14c70*/  F2FP.BF16.F32.PACK_AB R182, RZ, R182 ;  /* 0x000000b6ffb6723e */ /* 0x000fe200000010ff */
[----:B------:R0:W-:Y:S01]  /*14c80*/  @P5 STG.E.U16 desc[UR44][R8.64+0x60], R178 ;  /* 0x000060b208005986 */ /* 0x0001e2000c10152c */
[C---:B------:R-:W-:Y:S02]  /*14c90*/  ISETP.GT.AND P5, PT, R0.reuse, 0x38, P1 ;  /* 0x000000380000780c */ /* 0x040fe40000fa4270 */
[----:B------:R-:W-:-:S02]  /*14ca0*/  ISETP.GT.AND P3, PT, R0, 0x38, P0 ;  /* 0x000000380000780c */ /* 0x000fc40000764270 */
[----:B------:R-:W-:Y:S02]  /*14cb0*/  F2FP.BF16.F32.PACK_AB R183, RZ, R183 ;  /* 0x000000b7ffb7723e */ /* 0x000fe400000010ff */
[----:B------:R-:W-:Y:S02]  /*14cc0*/  F2FP.BF16.F32.PACK_AB R184, RZ, R184 ;  /* 0x000000b8ffb8723e */ /* 0x000fe400000010ff */
[----:B------:R-:W-:Y:S02]  /*14cd0*/  F2FP.BF16.F32.PACK_AB R185, RZ, R185 ;  /* 0x000000b9ffb9723e */ /* 0x000fe400000010ff */
[----:B------:R-:W-:Y:S01]  /*14ce0*/  F2FP.BF16.F32.PACK_AB R186, RZ, R186 ;  /* 0x000000baffba723e */ /* 0x000fe200000010ff */
[----:B0-----:R-:W-:Y:S01]  /*14cf0*/  @P2 IMAD.MOV.U32 R8, RZ, RZ, R12 ;  /* 0x000000ffff082224 */ /* 0x001fe200078e000c */
[----:B------:R-:W-:Y:S01]  /*14d00*/  F2FP.BF16.F32.PACK_AB R187, RZ, R187 ;  /* 0x000000bbffbb723e */ /* 0x000fe200000010ff */
[----:B------:R-:W-:Y:S01]  /*14d10*/  @P2 IMAD.MOV.U32 R9, RZ, RZ, R13 ;  /* 0x000000ffff092224 */ /* 0x000fe200078e000d */
[----:B------:R-:W-:-:S02]  /*14d20*/  ISETP.GT.AND P4, PT, R0, 0x39, P0 ;  /* 0x000000390000780c */ /* 0x000fc40000784270 */
[----:B------:R-:W-:Y:S02]  /*14d30*/  F2FP.BF16.F32.PACK_AB R188, RZ, R188 ;  /* 0x000000bcffbc723e */ /* 0x000fe400000010ff */
[----:B------:R-:W-:Y:S01]  /*14d40*/  F2FP.BF16.F32.PACK_AB R189, RZ, R189 ;  /* 0x000000bdffbd723e */ /* 0x000fe200000010ff */
[----:B------:R0:W-:Y:S01]  /*14d50*/  @P2 STG.E.U16 desc[UR44][R8.64+0x62], R179 ;  /* 0x000062b308002986 */ /* 0x0001e2000c10152c */
[----:B------:R-:W-:-:S03]  /*14d60*/  ISETP.GT.AND P2, PT, R0, 0x39, P1 ;  /* 0x000000390000780c */ /* 0x000fc60000f44270 */
[----:B------:R-:W-:Y:S04]  /*14d70*/  @P3 STG.E.U16 desc[UR44][R6.64+0x70], R180 ;  /* 0x000070b406003986 */ /* 0x000fe8000c10152c */
[----:B------:R-:W-:Y:S01]  /*14d80*/  @P4 STG.E.U16 desc[UR44][R6.64+0x72], R181 ;  /* 0x000072b506004986 */ /* 0x000fe2000c10152c */
[----:B0-----:R-:W-:Y:S01]  /*14d90*/  @P5 MOV R8, R12 ;  /* 0x0000000c00085202 */ /* 0x001fe20000000f00 */
[----:B------:R-:W-:Y:S01]  /*14da0*/  @P5 IMAD.MOV.U32 R9, RZ, RZ, R13 ;  /* 0x000000ffff095224 */ /* 0x000fe200078e000d */
[----:B------:R-:W-:Y:S02]  /*14db0*/  F2FP.BF16.F32.PACK_AB R190, RZ, R190 ;  /* 0x000000beffbe723e */ /* 0x000fe400000010ff */
[----:B------:R-:W-:Y:S02]  /*14dc0*/  F2FP.BF16.F32.PACK_AB R191, RZ, R191 ;  /* 0x000000bfffbf723e */ /* 0x000fe400000010ff */
[----:B------:R-:W-:Y:S01]  /*14dd0*/  F2FP.BF16.F32.PACK_AB R192, RZ, R192 ;  /* 0x000000c0ffc0723e */ /* 0x000fe200000010ff */
[----:B------:R0:W-:Y:S01]  /*14de0*/  @P5 STG.E.U16 desc[UR44][R8.64+0x70], R182 ;  /* 0x000070b608005986 */ /* 0x0001e2000c10152c */
[----:B------:R-:W-:-:S02]  /*14df0*/  ISETP.GT.AND P5, PT, R0, 0x40, P1 ;  /* 0x000000400000780c */ /* 0x000fc40000fa4270 */
[C---:B------:R-:W-:Y:S02]  /*14e00*/  ISETP.GT.AND P3, PT, R0.reuse, 0x40, P0 ;  /* 0x000000400000780c */ /* 0x040fe40000764270 */
        /* <DEDUP_REMOVED lines=29> */
[C---:B------:R-:W-:Y:S01]  /*14fe0*/  ISETP.GT.AND P4, PT, R0.reuse, 0x49, P0 ;  /* 0x000000490000780c */ /* 0x040fe20000784270 */
[----:B------:R-:W-:Y:S01]  /*14ff0*/  USHF.L.U32 UR12, UR8, 0x9, URZ ;  /* 0x00000009080c7899 */ /* 0x000fe2000800063f */
[----:B------:R-:W-:Y:S01]  /*15000*/  F2FP.BF16.F32.PACK_AB R208, RZ, R208 ;  /* 0x000000d0ffd0723e */ /* 0x000fe200000010ff */
[----:B------:R-:W-:Y:S01]  /*15010*/  USHF.L.U64.HI UR11, UR8, 0x9, UR9 ;  /* 0x00000009080b7899 */ /* 0x000fe20008010209 */
[----:B------:R0:W-:Y:S01]  /*15020*/  @P2 STG.E.U16 desc[UR44][R8.64+0x82], R187 ;  /* 0x000082bb08002986 */ /* 0x0001e2000c10152c */
[----:B------:R-:W-:-:S03]  /*15030*/  ISETP.GT.AND P2, PT, R0, 0x49, P1 ;  /* 0x000000490000780c */ /* 0x000fc60000f44270 */
[----:B------:R-:W-:Y:S01]  /*15040*/  @P3 STG.E.U16 desc[UR44][R6.64+0x90], R188 ;  /* 0x000090bc06003986 */ /* 0x000fe2000c10152c */
[----:B------:R-:W-:Y:S02]  /*15050*/  F2FP.BF16.F32.PACK_AB R209, RZ, R209 ;  /* 0x000000d1ffd1723e */ /* 0x000fe400000010ff */
[----:B------:R-:W-:Y:S01]  /*15060*/  F2FP.BF16.F32.PACK_AB R210, RZ, R210 ;  /* 0x000000d2ffd2723e */ /* 0x000fe200000010ff */
[----:B------:R-:W3:Y:S01]  /*15070*/  LDL.LU R84, [R1+0x120] ;  /* 0x0001200001547983 */ /* 0x000ee20000300800 */
[----:B0-----:R-:W-:Y:S01]  /*15080*/  @P5 MOV R8, R12 ;  /* 0x0000000c00085202 */ /* 0x001fe20000000f00 */
[----:B------:R-:W-:Y:S02]  /*15090*/  @P5 IMAD.MOV.U32 R9, RZ, RZ, R13 ;  /* 0x000000ffff095224 */ /* 0x000fe400078e000d */
[----:B------:R-:W-:Y:S04]  /*150a0*/  @P4 STG.E.U16 desc[UR44][R6.64+0x92], R189 ;  /* 0x000092bd06004986 */ /* 0x000fe8000c10152c */
[----:B------:R0:W-:Y:S01]  /*150b0*/  @P5 STG.E.U16 desc[UR44][R8.64+0x90], R190 ;  /* 0x000090be08005986 */ /* 0x0001e2000c10152c */
[----:B------:R-:W-:-:S02]  /*150c0*/  ISETP.GT.AND P5, PT, R0, 0x50, P1 ;  /* 0x000000500000780c */ /* 0x000fc40000fa4270 */
[C---:B------:R-:W-:Y:S01]  /*150d0*/  ISETP.GT.AND P3, PT, R0.reuse, 0x50, P0 ;  /* 0x000000500000780c */ /* 0x040fe20000764270 */
[----:B------:R-:W4:Y:S01]  /*150e0*/  LDL.LU R85, [R1+0x11c] ;  /* 0x00011c0001557983 */ /* 0x000f220000300800 */
[C---:B------:R-:W-:Y:S02]  /*150f0*/  ISETP.GT.AND P4, PT, R0.reuse, 0x51, P0 ;  /* 0x000000510000780c */ /* 0x040fe40000784270 */
[----:B------:R-:W-:Y:S01]  /*15100*/  F2FP.BF16.F32.PACK_AB R211, RZ, R211 ;  /* 0x000000d3ffd3723e */ /* 0x000fe200000010ff */
[----:B------:R-:W4:Y:S01]  /*15110*/  LDL.LU R86, [R1+0x118] ;  /* 0x0001180001567983 */ /* 0x000f220000300800 */
[----:B0-----:R-:W-:Y:S01]  /*15120*/  @P2 IMAD.MOV.U32 R8, RZ, RZ, R12 ;  /* 0x000000ffff082224 */ /* 0x001fe200078e000c */
[----:B------:R-:W-:Y:S01]  /*15130*/  F2FP.BF16.F32.PACK_AB R212, RZ, R212 ;  /* 0x000000d4ffd4723e */ /* 0x000fe200000010ff */
[----:B------:R-:W-:Y:S01]  /*15140*/  @P2 IMAD.MOV.U32 R9, RZ, RZ, R13 ;  /* 0x000000ffff092224 */ /* 0x000fe200078e000d */
[----:B------:R-:W-:Y:S01]  /*15150*/  F2FP.BF16.F32.PACK_AB R213, RZ, R213 ;  /* 0x000000d5ffd5723e */ /* 0x000fe200000010ff */
[----:B------:R-:W4:Y:S04]  /*15160*/  LDL.LU R87, [R1+0x114] ;  /* 0x0001140001577983 */ /* 0x000f280000300800 */
[----:B------:R0:W-:Y:S01]  /*15170*/  @P2 STG.E.U16 desc[UR44][R8.64+0x92], R191 ;  /* 0x000092bf08002986 */ /* 0x0001e2000c10152c */
[----:B------:R-:W-:-:S03]  /*15180*/  ISETP.GT.AND P2, PT, R0, 0x51, P1 ;  /* 0x000000510000780c */ /* 0x000fc60000f44270 */
[----:B------:R-:W-:Y:S04]  /*15190*/  @P3 STG.E.U16 desc[UR44][R6.64+0xa0], R192 ;  /* 0x0000a0c006003986 */ /* 0x000fe8000c10152c */
[----:B------:R-:W-:Y:S01]  /*151a0*/  @P4 STG.E.U16 desc[UR44][R6.64+0xa2], R193 ;  /* 0x0000a2c106004986 */ /* 0x000fe2000c10152c */
[----:B0-----:R-:W-:Y:S01]  /*151b0*/  @P5 MOV R8, R12 ;  /* 0x0000000c00085202 */ /* 0x001fe20000000f00 */
[----:B------:R-:W-:Y:S01]  /*151c0*/  @P5 IMAD.MOV.U32 R9, RZ, RZ, R13 ;  /* 0x000000ffff095224 */ /* 0x000fe200078e000d */
[----:B------:R-:W-:Y:S01]  /*151d0*/  F2FP.BF16.F32.PACK_AB R214, RZ, R214 ;  /* 0x000000d6ffd6723e */ /* 0x000fe200000010ff */
[-C--:B------:R-:W-:Y:S01]  /*151e0*/  FMUL R137, R137, R2.reuse ;  /* 0x0000000289897220 */ /* 0x080fe20000400000 */
[----:B------:R-:W-:Y:S01]  /*151f0*/  F2FP.BF16.F32.PACK_AB R215, RZ, R215 ;  /* 0x000000d7ffd7723e */ /* 0x000fe200000010ff */
[----:B------:R-:W-:Y:S01]  /*15200*/  FMUL R138, R138, R2 ;  /* 0x000000028a8a7220 */ /* 0x000fe20000400000 */
[----:B------:R0:W-:Y:S01]  /*15210*/  @P5 STG.E.U16 desc[UR44][R8.64+0xa0], R194 ;  /* 0x0000a0c208005986 */ /* 0x0001e2000c10152c */
[----:B------:R-:W-:-:S02]  /*15220*/  ISETP.GT.AND P5, PT, R0, 0x58, P1 ;  /* 0x000000580000780c */ /* 0x000fc40000fa4270 */
[C---:B------:R-:W-:Y:S01]  /*15230*/  ISETP.GT.AND P3, PT, R0.reuse, 0x58, P0 ;  /* 0x000000580000780c */ /* 0x040fe20000764270 */
[-C--:B------:R-:W-:Y:S01]  /*15240*/  FMUL R139, R139, R2.reuse ;  /* 0x000000028b8b7220 */ /* 0x080fe20000400000 */
[----:B------:R-:W-:Y:S01]  /*15250*/  ISETP.GT.AND P4, PT, R0, 0x59, P0 ;  /* 0x000000590000780c */ /* 0x000fe20000784270 */
[----:B------:R-:W-:Y:S01]  /*15260*/  FMUL R140, R140, R2 ;  /* 0x000000028c8c7220 */ /* 0x000fe20000400000 */
[----:B------:R-:W-:Y:S01]  /*15270*/  F2FP.BF16.F32.PACK_AB R88, RZ, R88 ;  /* 0x00000058ff58723e */ /* 0x000fe200000010ff */
[-C--:B------:R-:W-:Y:S01]  /*15280*/  FMUL R141, R141, R2.reuse ;  /* 0x000000028d8d7220 */ /* 0x080fe20000400000 */
[----:B------:R-:W-:Y:S01]  /*15290*/  F2FP.BF16.F32.PACK_AB R89, RZ, R89 ;  /* 0x00000059ff59723e */ /* 0x000fe200000010ff */
[----:B------:R-:W-:Y:S01]  /*152a0*/  FMUL R142, R142, R2 ;  /* 0x000000028e8e7220 */ /* 0x000fe20000400000 */
[----:B------:R-:W-:Y:S01]  /*152b0*/  F2FP.BF16.F32.PACK_AB R90, RZ, R90 ;  /* 0x0000005aff5a723e */ /* 0x000fe200000010ff */
[----:B0-----:R-:W-:Y:S01]  /*152c0*/  @P2 IMAD.MOV.U32 R8, RZ, RZ, R12 ;  /* 0x000000ffff082224 */ /* 0x001fe200078e000c */
[----:B------:R-:W-:Y:S01]  /*152d0*/  F2FP.BF16.F32.PACK_AB R91, RZ, R91 ;  /* 0x0000005bff5b723e */ /* 0x000fe200000010ff */
[----:B------:R-:W-:Y:S01]  /*152e0*/  @P2 IMAD.MOV.U32 R9, RZ, RZ, R13 ;  /* 0x000000ffff092224 */ /* 0x000fe200078e000d */
[----:B------:R-:W-:Y:S01]  /*152f0*/  F2FP.BF16.F32.PACK_AB R92, RZ, R92 ;  /* 0x0000005cff5c723e */ /* 0x000fe200000010ff */
[-C--:B------:R-:W-:Y:S01]  /*15300*/  FMUL R143, R143, R2.reuse ;  /* 0x000000028f8f7220 */ /* 0x080fe20000400000 */
[----:B------:R-:W-:Y:S01]  /*15310*/  F2FP.BF16.F32.PACK_AB R93, RZ, R93 ;  /* 0x0000005dff5d723e */ /* 0x000fe200000010ff */
[----:B------:R-:W-:Y:S01]  /*15320*/  FMUL R144, R144, R2 ;  /* 0x0000000290907220 */ /* 0x000fe20000400000 */
[----:B------:R0:W-:Y:S01]  /*15330*/  @P2 STG.E.U16 desc[UR44][R8.64+0xa2], R195 ;  /* 0x0000a2c308002986 */ /* 0x0001e2000c10152c */
[----:B------:R-:W-:-:S03]  /*15340*/  ISETP.GT.AND P2, PT, R0, 0x59, P1 ;  /* 0x000000590000780c */ /* 0x000fc60000f44270 */
[----:B------:R-:W-:Y:S04]  /*15350*/  @P3 STG.E.U16 desc[UR44][R6.64+0xb0], R196 ;  /* 0x0000b0c406003986 */ /* 0x000fe8000c10152c */
[----:B------:R-:W-:Y:S01]  /*15360*/  @P4 STG.E.U16 desc[UR44][R6.64+0xb2], R197 ;  /* 0x0000b2c506004986 */ /* 0x000fe2000c10152c */
[----:B0-----:R-:W-:Y:S01]  /*15370*/  @P5 MOV R8, R12 ;  /* 0x0000000c00085202 */ /* 0x001fe20000000f00 */
[----:B------:R-:W-:Y:S01]  /*15380*/  @P5 IMAD.MOV.U32 R9, RZ, RZ, R13 ;  /* 0x000000ffff095224 */ /* 0x000fe200078e000d */
[----:B------:R-:W-:Y:S01]  /*15390*/  F2FP.BF16.F32.PACK_AB R94, RZ, R94 ;  /* 0x0000005eff5e723e */ /* 0x000fe200000010ff */
[----:B------:R0:W5:Y:S04]  /*153a0*/  LDL.LU R17, [R1+0x110] ;  /* 0x0001100001117983 */ /* 0x0001680000300800 */
[----:B------:R1:W-:Y:S01]  /*153b0*/  @P5 STG.E.U16 desc[UR44][R8.64+0xb0], R198 ;  /* 0x0000b0c608005986 */ /* 0x0003e2000c10152c */
[----:B------:R-:W-:-:S02]  /*153c0*/  ISETP.GT.AND P5, PT, R0, 0x60, P1 ;  /* 0x000000600000780c */ /* 0x000fc40000fa4270 */
[C---:B------:R-:W-:Y:S01]  /*153d0*/  ISETP.GT.AND P3, PT, R0.reuse, 0x60, P0 ;  /* 0x000000600000780c */ /* 0x040fe20000764270 */
[----:B------:R0:W5:Y:S01]  /*153e0*/  LDL.LU R16, [R1+0x10c] ;  /* 0x00010c0001107983 */ /* 0x0001620000300800 */
[----:B------:R-:W-:Y:S01]  /*153f0*/  ISETP.GT.AND P4, PT, R0, 0x61, P0 ;  /* 0x000000610000780c */ /* 0x000fe20000784270 */
[----:B-1----:R-:W-:Y:S02]  /*15400*/  @P2 IMAD.MOV.U32 R8, RZ, RZ, R12 ;  /* 0x000000ffff082224 */ /* 0x002fe400078e000c */
[----:B------:R-:W-:-:S05]  /*15410*/  @P2 IMAD.MOV.U32 R9, RZ, RZ, R13 ;  /* 0x000000ffff092224 */ /* 0x000fca00078e000d */
[----:B------:R1:W-:Y:S01]  /*15420*/  @P2 STG.E.U16 desc[UR44][R8.64+0xb2], R199 ;  /* 0x0000b2c708002986 */ /* 0x0003e2000c10152c */
[----:B------:R-:W-:-:S03]  /*15430*/  ISETP.GT.AND P2, PT, R0, 0x61, P1 ;  /* 0x000000610000780c */ /* 0x000fc60000f44270 */
[----:B------:R-:W-:Y:S04]  /*15440*/  @P3 STG.E.U16 desc[UR44][R6.64+0xc0], R200 ;  /* 0x0000c0c806003986 */ /* 0x000fe8000c10152c */
[----:B------:R-:W-:Y:S01]  /*15450*/  @P4 STG.E.U16 desc[UR44][R6.64+0xc2], R201 ;  /* 0x0000c2c906004986 */ /* 0x000fe2000c10152c */
[----:B-1----:R-:W-:Y:S01]  /*15460*/  @P5 MOV R8, R12 ;  /* 0x0000000c00085202 */ /* 0x002fe20000000f00 */
[----:B------:R-:W-:Y:S01]  /*15470*/  @P5 IMAD.MOV.U32 R9, RZ, RZ, R13 ;  /* 0x000000ffff095224 */ /* 0x000fe200078e000d */
[----:B------:R-:W-:-:S04]  /*15480*/  ISETP.GT.AND P3, PT, R0, 0x68, P0 ;  /* 0x000000680000780c */ /* 0x000fc80000764270 */
[----:B------:R1:W-:Y:S01]  /*15490*/  @P5 STG.E.U16 desc[UR44][R8.64+0xc0], R202 ;  /* 0x0000c0ca08005986 */ /* 0x0003e2000c10152c */
[C---:B------:R-:W-:Y:S02]  /*154a0*/  ISETP.GT.AND P5, PT, R0.reuse, 0x68, P1 ;  /* 0x000000680000780c */ /* 0x040fe40000fa4270 */
[----:B------:R-:W-:Y:S01]  /*154b0*/  ISETP.GT.AND P4, PT, R0, 0x69, P0 ;  /* 0x000000690000780c */ /* 0x000fe20000784270 */
[----:B-1----:R-:W-:Y:S02]  /*154c0*/  @P2 IMAD.MOV.U32 R8, RZ, RZ, R12 ;  /* 0x000000ffff082224 */ /* 0x002fe400078e000c */
[----:B------:R-:W-:-:S05]  /*154d0*/  @P2 IMAD.MOV.U32 R9, RZ, RZ, R13 ;  /* 0x000000ffff092224 */ /* 0x000fca00078e000d */
[----:B------:R1:W-:Y:S01]  /*154e0*/  @P2 STG.E.U16 desc[UR44][R8.64+0xc2], R203 ;  /* 0x0000c2cb08002986 */ /* 0x0003e2000c10152c */
[----:B------:R-:W-:-:S03]  /*154f0*/  ISETP.GT.AND P2, PT, R0, 0x69, P1 ;  /* 0x000000690000780c */ /* 0x000fc60000f44270 */
[----:B------:R-:W-:Y:S01]  /*15500*/  @P3 STG.E.U16 desc[UR44][R6.64+0xd0], R204 ;  /* 0x0000d0cc06003986 */ /* 0x000fe2000c10152c */
[----:B------:R-:W-:-:S03]  /*15510*/  ISETP.GT.AND P3, PT, R0, 0x70, P0 ;  /* 0x000000700000780c */ /* 0x000fc60000764270 */
[----:B------:R-:W-:Y:S01]  /*15520*/  @P4 STG.E.U16 desc[UR44][R6.64+0xd2], R205 ;  /* 0x0000d2cd06004986 */ /* 0x000fe2000c10152c */
[----:B-1----:R-:W-:Y:S01]  /*15530*/  @P5 MOV R8, R12 ;  /* 0x0000000c00085202 */ /* 0x002fe20000000f00 */
[----:B------:R-:W-:Y:S01]  /*15540*/  @P5 IMAD.MOV.U32 R9, RZ, RZ, R13 ;  /* 0x000000ffff095224 */ /* 0x000fe200078e000d */
[----:B------:R-:W-:-:S04]  /*15550*/  ISETP.GT.AND P4, PT, R0, 0x71, P0 ;  /* 0x000000710000780c */ /* 0x000fc80000784270 */
[----:B------:R1:W-:Y:S01]  /*15560*/  @P5 STG.E.U16 desc[UR44][R8.64+0xd0], R206 ;  /* 0x0000d0ce08005986 */ /* 0x0003e2000c10152c */
[----:B------:R-:W-:Y:S01]  /*15570*/  ISETP.GT.AND P5, PT, R0, 0x70, P1 ;  /* 0x000000700000780c */ /* 0x000fe20000fa4270 */
[----:B-1----:R-:W-:Y:S02]  /*15580*/  @P2 IMAD.MOV.U32 R8, RZ, RZ, R12 ;  /* 0x000000ffff082224 */ /* 0x002fe400078e000c */
[----:B------:R-:W-:-:S05]  /*15590*/  @P2 IMAD.MOV.U32 R9, RZ, RZ, R13 ;  /* 0x000000ffff092224 */ /* 0x000fca00078e000d */
[----:B------:R1:W-:Y:S01]  /*155a0*/  @P2 STG.E.U16 desc[UR44][R8.64+0xd2], R207 ;  /* 0x0000d2cf08002986 */ /* 0x0003e2000c10152c */
[----:B------:R-:W-:-:S03]  /*155b0*/  ISETP.GT.AND P2, PT, R0, 0x71, P1 ;  /* 0x000000710000780c */ /* 0x000fc60000f44270 */
[----:B------:R-:W-:Y:S01]  /*155c0*/  @P3 STG.E.U16 desc[UR44][R6.64+0xe0], R208 ;  /* 0x0000e0d006003986 */ /* 0x000fe2000c10152c */
[C---:B------:R-:W-:Y:S02]  /*155d0*/  ISETP.GT.AND P3, PT, R0.reuse, 0x78, P0 ;  /* 0x000000780000780c */ /* 0x040fe40000764270 */
[C---:B------:R-:W-:Y:S01]  /*155e0*/  ISETP.GT.AND P0, PT, R0.reuse, 0x79, P0 ;  /* 0x000000790000780c */ /* 0x040fe20000704270 */
[----:B------:R-:W-:Y:S01]  /*155f0*/  @P4 STG.E.U16 desc[UR44][R6.64+0xe2], R209 ;  /* 0x0000e2d106004986 */ /* 0x000fe2000c10152c */
[C---:B------:R-:W-:Y:S02]  /*15600*/  ISETP.GT.AND P4, PT, R0.reuse, 0x78, P1 ;  /* 0x000000780000780c */ /* 0x040fe40000f84270 */
[----:B-1----:R-:W-:Y:S01]  /*15610*/  @P5 MOV R8, R12 ;  /* 0x0000000c00085202 */ /* 0x002fe20000000f00 */
[----:B------:R-:W-:Y:S01]  /*15620*/  @P5 IMAD.MOV.U32 R9, RZ, RZ, R13 ;  /* 0x000000ffff095224 */ /* 0x000fe200078e000d */
[----:B------:R-:W-:-:S04]  /*15630*/  ISETP.GT.AND P1, PT, R0, 0x79, P1 ;  /* 0x000000790000780c */ /* 0x000fc80000f24270 */
[----:B------:R1:W-:Y:S02]  /*15640*/  @P5 STG.E.U16 desc[UR44][R8.64+0xe0], R210 ;  /* 0x0000e0d208005986 */ /* 0x0003e4000c10152c */
[----:B-1----:R-:W-:Y:S02]  /*15650*/  @P2 IMAD.MOV.U32 R8, RZ, RZ, R12 ;  /* 0x000000ffff082224 */ /* 0x002fe400078e000c */
[----:B------:R-:W-:-:S05]  /*15660*/  @P2 IMAD.MOV.U32 R9, RZ, RZ, R13 ;  /* 0x000000ffff092224 */ /* 0x000fca00078e000d */
[----:B------:R1:W-:Y:S04]  /*15670*/  @P2 STG.E.U16 desc[UR44][R8.64+0xe2], R211 ;  /* 0x0000e2d308002986 */ /* 0x0003e8000c10152c */
[----:B------:R-:W-:Y:S01]  /*15680*/  @P3 STG.E.U16 desc[UR44][R6.64+0xf0], R212 ;  /* 0x0000f0d406003986 */ /* 0x000fe2000c10152c */
[----:B------:R-:W-:-:S03]  /*15690*/  ISETP.GT.AND P3, PT, R3, 0x100, PT ;  /* 0x000001000300780c */ /* 0x000fc60003f64270 */
[----:B------:R0:W-:Y:S01]  /*156a0*/  @P0 STG.E.U16 desc[UR44][R6.64+0xf2], R213 ;  /* 0x0000f2d506000986 */ /* 0x0001e2000c10152c */
[----:B------:R-:W-:Y:S01]  /*156b0*/  ISETP.GT.AND P0, PT, R0, RZ, P3 ;  /* 0x000000ff0000720c */ /* 0x000fe20001f04270 */
[----:B-1----:R-:W-:Y:S01]  /*156c0*/  IMAD.U32 R9, RZ, RZ, UR12 ;  /* 0x0000000cff097e24 */ /* 0x002fe2000f8e00ff */
[----:B0-----:R-:W-:Y:S01]  /*156d0*/  @P4 MOV R6, R12 ;  /* 0x0000000c00064202 */ /* 0x001fe20000000f00 */
[----:B------:R-:W-:-:S05]  /*156e0*/  @P4 IMAD.MOV.U32 R7, RZ, RZ, R13 ;  /* 0x000000ffff074224 */ /* 0x000fca00078e000d */
[----:B------:R0:W-:Y:S04]  /*156f0*/  @P4 STG.E.U16 desc[UR44][R6.64+0xf0], R214 ;  /* 0x0000f0d606004986 */ /* 0x0001e8000c10152c */
[----:B------:R1:W-:Y:S01]  /*15700*/  @P1 STG.E.U16 desc[UR44][R12.64+0xf2], R215 ;  /* 0x0000f2d70c001986 */ /* 0x0003e2000c10152c */
[----:B------:R-:W-:Y:S02]  /*15710*/  ISETP.GT.AND P1, PT, R0, 0x1, P3 ;  /* 0x000000010000780c */ /* 0x000fe40001f24270 */
[C---:B------:R-:W-:Y:S02]  /*15720*/  IADD3 R8, P4, R4.reuse, UR12, RZ ;  /* 0x0000000c04087c10 */ /* 0x040fe4000ff9e0ff */
[----:B------:R-:W-:Y:S01]  /*15730*/  ISETP.GT.AND P2, PT, R3, 0x108, PT ;  /* 0x000001080300780c */ /* 0x000fe20003f44270 */
[----:B0-----:R-:W-:Y:S01]  /*15740*/  IMAD.U32 R7, RZ, RZ, UR11 ;  /* 0x0000000bff077e24 */ /* 0x001fe2000f8e00ff */
[----:B------:R-:W-:-:S02]  /*15750*/  IADD3 R6, P5, P6, R4, UR5, R9 ;  /* 0x0000000504067c10 */ /* 0x000fc4000febe009 */
[C---:B------:R-:W-:Y:S02]  /*15760*/  IADD3.X R9, R5.reuse, UR11, RZ, P4, !PT ;  /* 0x0000000b05097c10 */ /* 0x040fe4000a7fe4ff */
[----:B------:R-:W-:Y:S02]  /*15770*/  IADD3.X R7, R5, UR4, R7, P5, P6 ;  /* 0x0000000405077c10 */ /* 0x000fe4000afec407 */
[C---:B------:R-:W-:Y:S01]  /*15780*/  ISETP.GT.AND P5, PT, R0.reuse, RZ, P2 ;  /* 0x000000ff0000720c */ /* 0x040fe200017a4270 */
[----:B------:R-:W-:Y:S01]  /*15790*/  @P0 STG.E.U16 desc[UR44][R8.64], R88 ;  /* 0x0000005808000986 */ /* 0x000fe2000c10152c */
[----:B------:R-:W-:-:S03]  /*157a0*/  ISETP.GT.AND P0, PT, R0, 0x1, P2 ;  /* 0x000000010000780c */ /* 0x000fc60001704270 */
[----:B------:R-:W-:Y:S01]  /*157b0*/  @P1 STG.E.U16 desc[UR44][R8.64+0x2], R89 ;  /* 0x0000025908001986 */ /* 0x000fe2000c10152c */
[----:B------:R-:W-:Y:S02]  /*157c0*/  ISETP.GT.AND P1, PT, R0, 0x8, P3 ;  /* 0x000000080000780c */ /* 0x000fe40001f24270 */
[C---:B------:R-:W-:Y:S02]  /*157d0*/  IADD3 R10, P4, R8.reuse, UR5, RZ ;  /* 0x00000005080a7c10 */ /* 0x040fe4000ff9e0ff */
[----:B-1----:R-:W-:Y:S02]  /*157e0*/  IADD3 R12, P6, R8, UR5, RZ ;  /* 0x00000005080c7c10 */ /* 0x002fe4000ffde0ff */
[C---:B------:R-:W-:Y:S02]  /*157f0*/  IADD3.X R11, R9.reuse, UR4, RZ, P4, !PT ;  /* 0x00000004090b7c10 */ /* 0x040fe4000a7fe4ff */
[----:B------:R-:W-:Y:S02]  /*15800*/  IADD3.X R13, R9, UR4, RZ, P6, !PT ;  /* 0x00000004090d7c10 */ /* 0x000fe4000b7fe4ff */
[C---:B------:R-:W-:Y:S01]  /*15810*/  ISETP.GT.AND P4, PT, R0.reuse, 0x9, P3 ;  /* 0x000000090000780c */ /* 0x040fe20001f84270 */
[----:B------:R0:W-:Y:S01]  /*15820*/  @P5 STG.E.U16 desc[UR44][R10.64], R90 ;  /* 0x0000005a0a005986 */ /* 0x0001e2000c10152c */
[----:B------:R-:W-:-:S03]  /*15830*/  ISETP.GT.AND P5, PT, R0, 0x8, P2 ;  /* 0x000000080000780c */ /* 0x000fc600017a4270 */
[----:B------:R-:W-:Y:S01]  /*15840*/  @P0 STG.E.U16 desc[UR44][R12.64+0x2], R91 ;  /* 0x0000025b0c000986 */ /* 0x000fe2000c10152c */
[----:B------:R-:W-:-:S03]  /*15850*/  ISETP.GT.AND P0, PT, R0, 0x9, P2 ;  /* 0x000000090000780c */ /* 0x000fc60001704270 */
[----:B------:R-:W-:Y:S01]  /*15860*/  @P1 STG.E.U16 desc[UR44][R8.64+0x10], R92 ;  /* 0x0000105c08001986 */ /* 0x000fe2000c10152c */
[C---:B------:R-:W-:Y:S02]  /*15870*/  ISETP.GT.AND P1, PT, R0.reuse, 0x10, P3 ;  /* 0x000000100000780c */ /* 0x040fe40001f24270 */
[----:B------:R-:W-:Y:S02]  /*15880*/  F2FP.BF16.F32.PACK_AB R95, RZ, R95 ;  /* 0x0000005fff5f723e */ /* 0x000fe400000010ff */
        /* <DEDUP_REMOVED lines=8> */
[C---:B------:R-:W-:Y:S02]  /*15910*/  ISETP.GT.AND P1, PT, R0.reuse, 0x18, P3 ;  /* 0x000000180000780c */ /* 0x040fe40001f24270 */
[----:B------:R-:W-:Y:S02]  /*15920*/  F2FP.BF16.F32.PACK_AB R97, RZ, R97 ;  /* 0x00000061ff61723e */ /* 0x000fe400000010ff */
[----:B------:R-:W-:Y:S02]  /*15930*/  F2FP.BF16.F32.PACK_AB R98, RZ, R98 ;  /* 0x00000062ff62723e */ /* 0x000fe400000010ff */
        /* <DEDUP_REMOVED lines=90> */
[----:B------:R-:W-:Y:S04]  /*15ee0*/  @P0 STG.E.U16 desc[UR44][R6.64+0x92], R127 ;  /* 0x0000927f06000986 */ /* 0x000fe8000c10152c */
[----:B------:R-:W-:Y:S01]  /*15ef0*/  @P1 STG.E.U16 desc[UR44][R8.64+0xa0], R128 ;  /* 0x0000a08008001986 */ /* 0x000fe2000c10152c */
[C---:B------:R-:W-:Y:S02]  /*15f00*/  ISETP.GT.AND P1, PT, R0.reuse, 0x51, P2 ;  /* 0x000000510000780c */ /* 0x040fe40001724270 */
[----:B------:R-:W-:Y:S02]  /*15f10*/  F2FP.BF16.F32.PACK_AB R129, RZ, R129 ;  /* 0x00000081ff81723e */ /* 0x000fe400000010ff */
[----:B------:R-:W-:Y:S02]  /*15f20*/  F2FP.BF16.F32.PACK_AB R130, RZ, R130 ;  /* 0x00000082ff82723e */ /* 0x000fe400000010ff */
[----:B------:R-:W-:Y:S01]  /*15f30*/  F2FP.BF16.F32.PACK_AB R131, RZ, R131 ;  /* 0x00000083ff83723e */ /* 0x000fe200000010ff */
[----:B------:R-:W-:Y:S01]  /*15f40*/  @P4 STG.E.U16 desc[UR44][R8.64+0xa2], R129 ;  /* 0x0000a28108004986 */ /* 0x000fe2000c10152c */
[----:B------:R-:W-:-:S03]  /*15f50*/  ISETP.GT.AND P4, PT, R0, 0x58, P3 ;  /* 0x000000580000780c */ /* 0x000fc60001f84270 */
[----:B------:R-:W-:Y:S01]  /*15f60*/  @P5 STG.E.U16 desc[UR44][R6.64+0xa0], R130 ;  /* 0x0000a08206005986 */ /* 0x000fe2000c10152c */
[C---:B------:R-:W-:Y:S02]  /*15f70*/  ISETP.GT.AND P5, PT, R0.reuse, 0x59, P3 ;  /* 0x000000590000780c */ /* 0x040fe40001fa4270 */
[C---:B------:R-:W-:Y:S01]  /*15f80*/  ISETP.GT.AND P0, PT, R0.reuse, 0x58, P2 ;  /* 0x000000580000780c */ /* 0x040fe20001704270 */
[----:B------:R-:W-:Y:S01]  /*15f90*/  @P1 STG.E.U16 desc[UR44][R6.64+0xa2], R131 ;  /* 0x0000a28306001986 */ /* 0x000fe2000c10152c */
[C---:B------:R-:W-:Y:S02]  /*15fa0*/  ISETP.GT.AND P1, PT, R0.reuse, 0x59, P2 ;  /* 0x000000590000780c */ /* 0x040fe40001724270 */
[----:B------:R-:W-:Y:S02]  /*15fb0*/  ISETP.GT.AND P6, PT, R0, 0x60, P3 ;  /* 0x000000600000780c */ /* 0x000fe40001fc4270 */
[----:B------:R-:W-:Y:S02]  /*15fc0*/  F2FP.BF16.F32.PACK_AB R132, RZ, R132 ;  /* 0x00000084ff84723e */ /* 0x000fe400000010ff */
[----:B------:R-:W-:-:S02]  /*15fd0*/  F2FP.BF16.F32.PACK_AB R133, RZ, R133 ;  /* 0x00000085ff85723e */ /* 0x000fc400000010ff */
        /* <DEDUP_REMOVED lines=8> */
[----:B------:R-:W-:Y:S04]  /*16060*/  @P1 STG.E.U16 desc[UR44][R6.64+0xb2], R135 ;  /* 0x0000b28706001986 */ /* 0x000fe8000c10152c */
[----:B------:R-:W-:Y:S01]  /*16070*/  @P6 STG.E.U16 desc[UR44][R8.64+0xc0], R136 ;  /* 0x0000c08808006986 */ /* 0x000fe2000c10152c */
[----:B------:R-:W-:Y:S02]  /*16080*/  ISETP.GT.AND P6, PT, R0, 0x61, P2 ;  /* 0x000000610000780c */ /* 0x000fe400017c4270 */
[----:B------:R-:W-:-:S02]  /*16090*/  F2FP.BF16.F32.PACK_AB R137, RZ, R137 ;  /* 0x00000089ff89723e */ /* 0x000fc400000010ff */
[----:B------:R-:W-:Y:S02]  /*160a0*/  F2FP.BF16.F32.PACK_AB R138, RZ, R138 ;  /* 0x0000008aff8a723e */ /* 0x000fe400000010ff */
[----:B------:R-:W-:Y:S01]  /*160b0*/  F2FP.BF16.F32.PACK_AB R139, RZ, R139 ;  /* 0x0000008bff8b723e */ /* 0x000fe200000010ff */
        /* <DEDUP_REMOVED lines=8> */
[----:B------:R-:W-:Y:S01]  /*16140*/  F2FP.BF16.F32.PACK_AB R142, RZ, R142 ;  /* 0x0000008eff8e723e */ /* 0x000fe200000010ff */
[----:B------:R-:W-:Y:S01]  /*16150*/  @P4 STG.E.U16 desc[UR44][R8.64+0xd0], R140 ;  /* 0x0000d08c08004986 */ /* 0x000fe2000c10152c */
[----:B------:R-:W-:-:S03]  /*16160*/  ISETP.GT.AND P4, PT, R0, 0x70, P3 ;  /* 0x000000700000780c */ /* 0x000fc60001f84270 */
[----:B------:R-:W-:Y:S04]  /*16170*/  @P5 STG.E.U16 desc[UR44][R8.64+0xd2], R141 ;  /* 0x0000d28d08005986 */ /* 0x000fe8000c10152c */
[----:B------:R-:W-:Y:S01]  /*16180*/  @P6 STG.E.U16 desc[UR44][R6.64+0xd0], R142 ;  /* 0x0000d08e06006986 */ /* 0x000fe2000c10152c */
[C---:B------:R-:W-:Y:S02]  /*16190*/  ISETP.GT.AND P6, PT, R0.reuse, 0x69, P2 ;  /* 0x000000690000780c */ /* 0x040fe400017c4270 */
[----:B------:R-:W-:Y:S01]  /*161a0*/  ISETP.GT.AND P5, PT, R0, 0x71, P3 ;  /* 0x000000710000780c */ /* 0x000fe20001fa4270 */
[----:B------:R-:W-:Y:S01]  /*161b0*/  FMUL R145, R145, R2 ;  /* 0x0000000291917220 */ /* 0x000fe20000400000 */
[----:B------:R-:W-:Y:S02]  /*161c0*/  F2FP.BF16.F32.PACK_AB R143, RZ, R143 ;  /* 0x0000008fff8f723e */ /* 0x000fe400000010ff */
[----:B------:R-:W-:-:S02]  /*161d0*/  F2FP.BF16.F32.PACK_AB R144, RZ, R144 ;  /* 0x00000090ff90723e */ /* 0x000fc400000010ff */
[----:B------:R-:W-:Y:S01]  /*161e0*/  F2FP.BF16.F32.PACK_AB R145, RZ, R145 ;  /* 0x00000091ff91723e */ /* 0x000fe200000010ff */
[----:B------:R-:W-:-:S04]  /*161f0*/  FMUL R146, R146, R2 ;  /* 0x0000000292927220 */ /* 0x000fc80000400000 */
[----:B------:R-:W-:Y:S01]  /*16200*/  @P6 STG.E.U16 desc[UR44][R6.64+0xd2], R143 ;  /* 0x0000d28f06006986 */ /* 0x000fe2000c10152c */
[----:B------:R-:W-:-:S03]  /*16210*/  ISETP.GT.AND P6, PT, R0, 0x70, P2 ;  /* 0x000000700000780c */ /* 0x000fc600017c4270 */
[----:B------:R-:W-:Y:S01]  /*16220*/  @P4 STG.E.U16 desc[UR44][R8.64+0xe0], R144 ;  /* 0x0000e09008004986 */ /* 0x000fe2000c10152c */
[C---:B------:R-:W-:Y:S01]  /*16230*/  ISETP.GT.AND P4, PT, R0.reuse, 0x71, P2 ;  /* 0x000000710000780c */ /* 0x040fe20001784270 */
[-C--:B------:R-:W-:Y:S02]  /*16240*/  FMUL R147, R147, R2.reuse ;  /* 0x0000000293937220 */ /* 0x080fe40000400000 */
[----:B------:R-:W-:Y:S01]  /*16250*/  @P5 STG.E.U16 desc[UR44][R8.64+0xe2], R145 ;  /* 0x0000e29108005986 */ /* 0x000fe2000c10152c */
[----:B------:R-:W-:Y:S01]  /*16260*/  ISETP.GT.AND P5, PT, R0, 0x78, P3 ;  /* 0x000000780000780c */ /* 0x000fe20001fa4270 */
[----:B------:R-:W-:Y:S01]  /*16270*/  FMUL R148, R148, R2 ;  /* 0x0000000294947220 */ /* 0x000fe20000400000 */
[----:B------:R-:W-:Y:S02]  /*16280*/  F2FP.BF16.F32.PACK_AB R146, RZ, R146 ;  /* 0x00000092ff92723e */ /* 0x000fe400000010ff */
[----:B------:R-:W-:Y:S02]  /*16290*/  F2FP.BF16.F32.PACK_AB R147, RZ, R147 ;  /* 0x00000093ff93723e */ /* 0x000fe400000010ff */
[----:B------:R-:W-:Y:S01]  /*162a0*/  F2FP.BF16.F32.PACK_AB R148, RZ, R148 ;  /* 0x00000094ff94723e */ /* 0x000fe200000010ff */
[----:B------:R-:W-:Y:S01]  /*162b0*/  @P6 STG.E.U16 desc[UR44][R6.64+0xe0], R146 ;  /* 0x0000e09206006986 */ /* 0x000fe2000c10152c */
[----:B------:R-:W-:-:S02]  /*162c0*/  ISETP.GT.AND P1, PT, R3, 0x180, PT ;  /* 0x000001800300780c */ /* 0x000fc40003f24270 */
[C---:B------:R-:W-:Y:S01]  /*162d0*/  ISETP.GT.AND P3, PT, R0.reuse, 0x79, P3 ;  /* 0x000000790000780c */ /* 0x040fe20001f64270 */
[----:B------:R-:W-:Y:S01]  /*162e0*/  @P4 STG.E.U16 desc[UR44][R6.64+0xe2], R147 ;  /* 0x0000e29306004986 */ /* 0x000fe2000c10152c */
[C---:B------:R-:W-:Y:S01]  /*162f0*/  ISETP.GT.AND P4, PT, R0.reuse, 0x78, P2 ;  /* 0x000000780000780c */ /* 0x040fe20001784270 */
[-C--:B------:R-:W-:Y:S01]  /*16300*/  FMUL R149, R149, R2.reuse ;  /* 0x0000000295957220 */ /* 0x080fe20000400000 */
[----:B------:R-:W-:Y:S01]  /*16310*/  ISETP.GT.AND P2, PT, R0, 0x79, P2 ;  /* 0x000000790000780c */ /* 0x000fe20001744270 */
[----:B------:R-:W-:Y:S01]  /*16320*/  @P5 STG.E.U16 desc[UR44][R8.64+0xf0], R148 ;  /* 0x0000f09408005986 */ /* 0x000fe2000c10152c */
[-C--:B------:R-:W-:Y:S01]  /*16330*/  FMUL R150, R150, R2.reuse ;  /* 0x0000000296967220 */ /* 0x080fe20000400000 */
[----:B------:R-:W-:Y:S01]  /*16340*/  ISETP.GT.AND P5, PT, R0, RZ, P1 ;  /* 0x000000ff0000720c */ /* 0x000fe20000fa4270 */
[----:B------:R-:W-:Y:S01]  /*16350*/  FMUL R151, R151, R2 ;  /* 0x0000000297977220 */ /* 0x000fe20000400000 */
[----:B------:R-:W-:Y:S02]  /*16360*/  ISETP.GT.AND P0, PT, R3, 0x188, PT ;  /* 0x000001880300780c */ /* 0x000fe40003f04270 */
[----:B------:R-:W-:-:S02]  /*16370*/  MOV R3, UR8 ;  /* 0x0000000800037c02 */ /* 0x000fc40008000f00 */
[----:B------:R-:W-:Y:S02]  /*16380*/  F2FP.BF16.F32.PACK_AB R149, RZ, R149 ;  /* 0x00000095ff95723e */ /* 0x000fe400000010ff */
[----:B------:R-:W-:Y:S01]  /*16390*/  F2FP.BF16.F32.PACK_AB R150, RZ, R150 ;  /* 0x00000096ff96723e */ /* 0x000fe200000010ff */
[----:B------:R-:W-:Y:S01]  /*163a0*/  UIMAD UR11, UR9, 0x300, URZ ;  /* 0x00000300090b78a4 */ /* 0x000fe2000f8e023f */
[----:B------:R-:W-:Y:S01]  /*163b0*/  F2FP.BF16.F32.PACK_AB R151, RZ, R151 ;  /* 0x00000097ff97723e */ /* 0x000fe200000010ff */
[----:B------:R-:W-:Y:S01]  /*163c0*/  FMUL R24, R24, R2 ;  /* 0x0000000218187220 */ /* 0x000fe20000400000 */
[----:B------:R-:W-:Y:S01]  /*163d0*/  IMAD.WIDE.U32 R4, R3, 0x300, R4 ;  /* 0x0000030003047825 */ /* 0x000fe200078e0004 */
[----:B------:R1:W-:Y:S04]  /*163e0*/  @P3 STG.E.U16 desc[UR44][R8.64+0xf2], R149 ;  /* 0x0000f29508003986 */ /* 0x0003e8000c10152c */
[----:B------:R-:W-:Y:S01]  /*163f0*/  @P4 STG.E.U16 desc[UR44][R6.64+0xf0], R150 ;  /* 0x0000f09606004986 */ /* 0x000fe2000c10152c */
[----:B------:R-:W-:Y:S01]  /*16400*/  F2FP.BF16.F32.PACK_AB R24, RZ, R24 ;  /* 0x00000018ff18723e */ /* 0x000fe200000010ff */
[----:B0-----:R-:W-:-:S02]  /*16410*/  VIADD R11, R5, UR11 ;  /* 0x0000000b050b7c36 */ /* 0x001fc40008000000 */
[----:B------:R-:W-:Y:S01]  /*16420*/  @P2 STG.E.U16 desc[UR44][R6.64+0xf2], R151 ;  /* 0x0000f29706002986 */ /* 0x000fe2000c10152c */
[C---:B------:R-:W-:Y:S01]  /*16430*/  ISETP.GT.AND P2, PT, R0.reuse, 0x1, P1 ;  /* 0x000000010000780c */ /* 0x040fe20000f44270 */
[----:B------:R-:W-:Y:S01]  /*16440*/  @P5 IMAD.MOV.U32 R10, RZ, RZ, R4 ;  /* 0x000000ffff0a5224 */ /* 0x000fe200078e0004 */
[C---:B------:R-:W-:Y:S01]  /*16450*/  ISETP.GT.AND P4, PT, R0.reuse, RZ, P0 ;  /* 0x000000ff0000720c */ /* 0x040fe20000784270 */
[-C--:B------:R-:W-:Y:S01]  /*16460*/  FMUL R25, R25, R2.reuse ;  /* 0x0000000219197220 */ /* 0x080fe20000400000 */
[C---:B------:R-:W-:Y:S02]  /*16470*/  ISETP.GT.AND P3, PT, R0.reuse, 0x8, P1 ;  /* 0x000000080000780c */ /* 0x040fe40000f64270 */
[----:B------:R0:W-:Y:S01]  /*16480*/  @P5 STG.E.U16 desc[UR44][R10.64], R24 ;  /* 0x000000180a005986 */ /* 0x0001e2000c10152c */
[----:B------:R-:W-:Y:S01]  /*16490*/  ISETP.GT.AND P5, PT, R0, 0x1, P0 ;  /* 0x000000010000780c */ /* 0x000fe200007a4270 */
[-C--:B------:R-:W-:Y:S01]  /*164a0*/  FMUL R26, R26, R2.reuse ;  /* 0x000000021a1a7220 */ /* 0x080fe20000400000 */
[-C--:B------:R-:W-:Y:S01]  /*164b0*/  FMUL R27, R27, R2.reuse ;  /* 0x000000021b1b7220 */ /* 0x080fe20000400000 */
[----:B-1----:R-:W-:Y:S01]  /*164c0*/  IADD3 R8, P6, R4, UR5, RZ ;  /* 0x0000000504087c10 */ /* 0x002fe2000ffde0ff */
[----:B------:R-:W-:Y:S01]  /*164d0*/  FMUL R28, R28, R2 ;  /* 0x000000021c1c7220 */ /* 0x000fe20000400000 */
[----:B------:R-:W-:-:S02]  /*164e0*/  F2FP.BF16.F32.PACK_AB R25, RZ, R25 ;  /* 0x00000019ff19723e */ /* 0x000fc400000010ff */
[----:B------:R-:W-:Y:S02]  /*164f0*/  F2FP.BF16.F32.PACK_AB R26, RZ, R26 ;  /* 0x0000001aff1a723e */ /* 0x000fe400000010ff */
[----:B------:R-:W-:Y:S01]  /*16500*/  IADD3.X R9, R11, UR4, RZ, P6, !PT ;  /* 0x000000040b097c10 */ /* 0x000fe2000b7fe4ff */
[----:B0-----:R-:W-:Y:S01]  /*16510*/  @P2 IMAD.MOV.U32 R10, RZ, RZ, R4 ;  /* 0x000000ffff0a2224 */ /* 0x001fe200078e0004 */
[----:B------:R-:W-:Y:S02]  /*16520*/  F2FP.BF16.F32.PACK_AB R27, RZ, R27 ;  /* 0x0000001bff1b723e */ /* 0x000fe400000010ff */
[----:B------:R-:W-:Y:S02]  /*16530*/  F2FP.BF16.F32.PACK_AB R28, RZ, R28 ;  /* 0x0000001cff1c723e */ /* 0x000fe400000010ff */
[----:B------:R-:W-:Y:S01]  /*16540*/  IADD3 R5, R5, UR11, RZ ;  /* 0x0000000b05057c10 */ /* 0x000fe2000fffe0ff */
[----:B------:R-:W-:Y:S04]  /*16550*/  @P2 STG.E.U16 desc[UR44][R10.64+0x2], R25 ;  /* 0x000002190a002986 */ /* 0x000fe8000c10152c */
[----:B------:R-:W-:Y:S01]  /*16560*/  @P4 STG.E.U16 desc[UR44][R8.64], R26 ;  /* 0x0000001a08004986 */ /* 0x000fe2000c10152c */
[----:B------:R-:W-:-:S03]  /*16570*/  ISETP.GT.AND P4, PT, R0, 0x9, P0 ;  /* 0x000000090000780c */ /* 0x000fc60000784270 */
[----:B------:R0:W-:Y:S01]  /*16580*/  @P5 STG.E.U16 desc[UR44][R8.64+0x2], R27 ;  /* 0x0000021b08005986 */ /* 0x0001e2000c10152c */
[----:B------:R-:W-:-:S03]  /*16590*/  ISETP.GT.AND P5, PT, R0, 0x9, P1 ;  /* 0x000000090000780c */ /* 0x000fc60000fa4270 */
[----:B------:R-:W-:Y:S01]  /*165a0*/  @P3 STG.E.U16 desc[UR44][R4.64+0x10], R28 ;  /* 0x0000101c04003986 */ /* 0x000fe2000c10152c */
[----:B------:R-:W-:Y:S01]  /*165b0*/  ISETP.GT.AND P3, PT, R0, 0x8, P0 ;  /* 0x000000080000780c */ /* 0x000fe20000764270 */
[-C--:B------:R-:W-:Y:S01]  /*165c0*/  FMUL R29, R29, R2.reuse ;  /* 0x000000021d1d7220 */ /* 0x080fe20000400000 */
[-C--:B------:R-:W-:Y:S01]  /*165d0*/  FMUL R30, R30, R2.reuse ;  /* 0x000000021e1e7220 */ /* 0x080fe20000400000 */
[----:B------:R-:W-:Y:S01]  /*165e0*/  FMUL R31, R31, R2 ;  /* 0x000000021f1f7220 */ /* 0x000fe20000400000 */
[----:B------:R-:W-:Y:S02]  /*165f0*/  IADD3 R6, P6, R4, UR5, RZ ;  /* 0x0000000504067c10 */ /* 0x000fe4000ffde0ff */
[----:B------:R-:W-:Y:S02]  /*16600*/  F2FP.BF16.F32.PACK_AB R29, RZ, R29 ;  /* 0x0000001dff1d723e */ /* 0x000fe400000010ff */
[----:B------:R-:W-:Y:S02]  /*16610*/  F2FP.BF16.F32.PACK_AB R30, RZ, R30 ;  /* 0x0000001eff1e723e */ /* 0x000fe400000010ff */
[----:B------:R-:W-:-:S02]  /*16620*/  IADD3.X R7, R5, UR4, RZ, P6, !PT ;  /* 0x0000000405077c10 */ /* 0x000fc4000b7fe4ff */
[----:B------:R-:W-:Y:S01]  /*16630*/  F2FP.BF16.F32.PACK_AB R31, RZ, R31 ;  /* 0x0000001fff1f723e */ /* 0x000fe200000010ff */
[----:B------:R-:W-:Y:S01]  /*16640*/  @P5 STG.E.U16 desc[UR44][R4.64+0x12], R29 ;  /* 0x0000121d04005986 */ /* 0x000fe2000c10152c */
[----:B------:R-:W-:-:S03]  /*16650*/  ISETP.GT.AND P2, PT, R0, 0x10, P1 ;  /* 0x000000100000780c */ /* 0x000fc60000f44270 */
[----:B------:R-:W-:Y:S01]  /*16660*/  @P3 STG.E.U16 desc[UR44][R6.64+0x10], R30 ;  /* 0x0000101e06003986 */ /* 0x000fe2000c10152c */
[----:B------:R-:W-:Y:S01]  /*16670*/  ISETP.GT.AND P3, PT, R0, 0x11, P1 ;  /* 0x000000110000780c */ /* 0x000fe20000f64270 */
[-C--:B------:R-:W-:Y:S02]  /*16680*/  FMUL R32, R32, R2.reuse ;  /* 0x0000000220207220 */ /* 0x080fe40000400000 */
[----:B------:R-:W-:Y:S01]  /*16690*/  @P4 STG.E.U16 desc[UR44][R6.64+0x12], R31 ;  /* 0x0000121f06004986 */ /* 0x000fe2000c10152c */
[C---:B------:R-:W-:Y:S01]  /*166a0*/  ISETP.GT.AND P4, PT, R0.reuse, 0x10, P0 ;  /* 0x000000100000780c */ /* 0x040fe20000784270 */
[-C--:B------:R-:W-:Y:S01]  /*166b0*/  FMUL R33, R33, R2.reuse ;  /* 0x0000000221217220 */ /* 0x080fe20000400000 */
[----:B------:R-:W-:Y:S01]  /*166c0*/  ISETP.GT.AND P5, PT, R0, 0x11, P0 ;  /* 0x000000110000780c */ /* 0x000fe200007a4270 */
[-C--:B------:R-:W-:Y:S01]  /*166d0*/  FMUL R34, R34, R2.reuse ;  /* 0x0000000222227220 */ /* 0x080fe20000400000 */
[----:B------:R-:W-:Y:S01]  /*166e0*/  FMUL R35, R35, R2 ;  /* 0x0000000223237220 */ /* 0x000fe20000400000 */
[----:B------:R-:W-:-:S02]  /*166f0*/  F2FP.BF16.F32.PACK_AB R32, RZ, R32 ;  /* 0x00000020ff20723e */ /* 0x000fc400000010ff */
[----:B------:R-:W-:Y:S02]  /*16700*/  F2FP.BF16.F32.PACK_AB R33, RZ, R33 ;  /* 0x00000021ff21723e */ /* 0x000fe400000010ff */
[----:B------:R-:W-:Y:S02]  /*16710*/  F2FP.BF16.F32.PACK_AB R34, RZ, R34 ;  /* 0x00000022ff22723e */ /* 0x000fe400000010ff */
        /* <DEDUP_REMOVED lines=8> */
[-C--:B------:R-:W-:Y:S02]  /*167a0*/  FMUL R37, R37, R2.reuse ;  /* 0x0000000225257220 */ /* 0x080fe40000400000 */
[----:B------:R-:W-:Y:S01]  /*167b0*/  @P5 STG.E.U16 desc[UR44][R6.64+0x22], R35 ;  /* 0x0000222306005986 */ /* 0x000fe2000c10152c */
        /* <DEDUP_REMOVED lines=156> */
[-C--:B------:R-:W-:Y:S01]  /*17180*/  FMUL R76, R76, R2.reuse ;  /* 0x000000024c4c7220 */ /* 0x080fe20000400000 */
[C---:B------:R-:W-:Y:S02]  /*17190*/  ISETP.GT.AND P6, PT, R0.reuse, 0x69, P0 ;  /* 0x000000690000780c */ /* 0x040fe400007c4270 */
[----:B------:R-:W-:Y:S01]  /*171a0*/  @P5 STG.E.U16 desc[UR44][R6.64+0xc2], R75 ;  /* 0x0000c24b06005986 */ /* 0x000fe2000c10152c */
[----:B------:R-:W-:Y:S01]  /*171b0*/  ISETP.GT.AND P5, PT, R0, 0x68, P0 ;  /* 0x000000680000780c */ /* 0x000fe200007a4270 */
[-C--:B------:R-:W-:Y:S01]  /*171c0*/  FMUL R77, R77, R2.reuse ;  /* 0x000000024d4d7220 */ /* 0x080fe20000400000 */
[-C--:B------:R-:W-:Y:S01]  /*171d0*/  FMUL R78, R78, R2.reuse ;  /* 0x000000024e4e7220 */ /* 0x080fe20000400000 */
[----:B------:R-:W-:Y:S01]  /*171e0*/  FMUL R79, R79, R2 ;  /* 0x000000024f4f7220 */ /* 0x000fe20000400000 */
[----:B------:R-:W-:Y:S02]  /*171f0*/  F2FP.BF16.F32.PACK_AB R76, RZ, R76 ;  /* 0x0000004cff4c723e */ /* 0x000fe400000010ff */
[----:B------:R-:W-:-:S02]  /*17200*/  F2FP.BF16.F32.PACK_AB R77, RZ, R77 ;  /* 0x0000004dff4d723e */ /* 0x000fc400000010ff */
[----:B------:R-:W-:Y:S02]  /*17210*/  F2FP.BF16.F32.PACK_AB R78, RZ, R78 ;  /* 0x0000004eff4e723e */ /* 0x000fe400000010ff */
[----:B------:R-:W-:Y:S01]  /*17220*/  F2FP.BF16.F32.PACK_AB R79, RZ, R79 ;  /* 0x0000004fff4f723e */ /* 0x000fe200000010ff */
[----:B------:R-:W-:Y:S01]  /*17230*/  @P2 STG.E.U16 desc[UR44][R4.64+0xd0], R76 ;  /* 0x0000d04c04002986 */ /* 0x000fe2000c10152c */
[C---:B------:R-:W-:Y:S02]  /*17240*/  ISETP.GT.AND P4, PT, R0.reuse, 0x70, P1 ;  /* 0x000000700000780c */ /* 0x040fe40000f84270 */
[C---:B------:R-:W-:Y:S01]  /*17250*/  ISETP.GT.AND P2, PT, R0.reuse, 0x71, P1 ;  /* 0x000000710000780c */ /* 0x040fe20000f44270 */
[----:B------:R-:W-:Y:S01]  /*17260*/  @P3 STG.E.U16 desc[UR44][R4.64+0xd2], R77 ;  /* 0x0000d24d04003986 */ /* 0x000fe2000c10152c */
[C---:B------:R-:W-:Y:S02]  /*17270*/  ISETP.GT.AND P3, PT, R0.reuse, 0x78, P1 ;  /* 0x000000780000780c */ /* 0x040fe40000f64270 */
[----:B------:R-:W-:Y:S01]  /*17280*/  ISETP.GT.AND P1, PT, R0, 0x79, P1 ;  /* 0x000000790000780c */ /* 0x000fe20000f24270 */
[----:B------:R-:W-:Y:S01]  /*17290*/  @P5 STG.E.U16 desc[UR44][R6.64+0xd0], R78 ;  /* 0x0000d04e06005986 */ /* 0x000fe2000c10152c */
[----:B------:R-:W-:-:S03]  /*172a0*/  FMUL R80, R80, R2 ;  /* 0x0000000250507220 */ /* 0x000fc60000400000 */
[----:B------:R-:W-:Y:S01]  /*172b0*/  @P6 STG.E.U16 desc[UR44][R6.64+0xd2], R79 ;  /* 0x0000d24f06006986 */ /* 0x000fe2000c10152c */
[C---:B------:R-:W-:Y:S01]  /*172c0*/  ISETP.GT.AND P6, PT, R0.reuse, 0x70, P0 ;  /* 0x000000700000780c */ /* 0x040fe200007c4270 */
[----:B------:R-:W-:Y:S01]  /*172d0*/  FMUL R81, R81, R2 ;  /* 0x0000000251517220 */ /* 0x000fe20000400000 */
[----:B------:R-:W-:Y:S02]  /*172e0*/  F2FP.BF16.F32.PACK_AB R80, RZ, R80 ;  /* 0x00000050ff50723e */ /* 0x000fe400000010ff */
[----:B------:R-:W-:Y:S01]  /*172f0*/  ISETP.GT.AND P5, PT, R0, 0x71, P0 ;  /* 0x000000710000780c */ /* 0x000fe200007a4270 */
[----:B------:R-:W-:Y:S01]  /*17300*/  FMUL R82, R82, R2 ;  /* 0x0000000252527220 */ /* 0x000fe20000400000 */
[----:B------:R-:W-:Y:S01]  /*17310*/  F2FP.BF16.F32.PACK_AB R81, RZ, R81 ;  /* 0x00000051ff51723e */ /* 0x000fe200000010ff */
[----:B------:R-:W-:Y:S01]  /*17320*/  @P4 STG.E.U16 desc[UR44][R4.64+0xe0], R80 ;  /* 0x0000e05004004986 */ /* 0x000fe2000c10152c */
[----:B------:R-:W-:Y:S01]  /*17330*/  ISETP.GT.AND P4, PT, R0, 0x78, P0 ;  /* 0x000000780000780c */ /* 0x000fe20000784270 */
[--C-:B0-----:R-:W-:Y:S01]  /*17340*/  @P3 IMAD.MOV.U32 R8, RZ, RZ, R4.reuse ;  /* 0x000000ffff083224 */ /* 0x101fe200078e0004 */
[----:B------:R-:W-:Y:S01]  /*17350*/  @P1 MOV R11, R5 ;  /* 0x00000005000b1202 */ /* 0x000fe20000000f00 */
[----:B------:R-:W-:Y:S01]  /*17360*/  @P3 IMAD.MOV.U32 R9, RZ, RZ, R5 ;  /* 0x000000ffff093224 */ /* 0x000fe200078e0005 */
[----:B------:R0:W-:Y:S01]  /*17370*/  @P2 STG.E.U16 desc[UR44][R4.64+0xe2], R81 ;  /* 0x0000e25104002986 */ /* 0x0001e2000c10152c */
[----:B------:R-:W-:Y:S01]  /*17380*/  @P1 IMAD.MOV.U32 R10, RZ, RZ, R4 ;  /* 0x000000ffff0a1224 */ /* 0x000fe200078e0004 */
[----:B------:R-:W-:Y:S01]  /*17390*/  F2FP.BF16.F32.PACK_AB R82, RZ, R82 ;  /* 0x00000052ff52723e */ /* 0x000fe200000010ff */
[-C--:B--2---:R-:W-:Y:S01]  /*173a0*/  FMUL R83, R83, R2.reuse ;  /* 0x0000000253537220 */ /* 0x084fe20000400000 */
[-C--:B---3--:R-:W-:Y:S01]  /*173b0*/  FMUL R84, R84, R2.reuse ;  /* 0x0000000254547220 */ /* 0x088fe20000400000 */
[----:B------:R-:W-:Y:S01]  /*173c0*/  ISETP.GT.AND P0, PT, R0, 0x79, P0 ;  /* 0x000000790000780c */ /* 0x000fe20000704270 */
[----:B----4-:R-:W-:Y:S01]  /*173d0*/  FMUL R85, R85, R2 ;  /* 0x0000000255557220 */ /* 0x010fe20000400000 */
[----:B0-----:R-:W-:-:S02]  /*173e0*/  @P6 IMAD.MOV.U32 R4, RZ, RZ, R6 ;  /* 0x000000ffff046224 */ /* 0x001fc400078e0006 */
[----:B------:R-:W-:Y:S01]  /*173f0*/  @P6 IMAD.MOV.U32 R5, RZ, RZ, R7 ;  /* 0x000000ffff056224 */ /* 0x000fe200078e0007 */
[----:B------:R-:W-:Y:S01]  /*17400*/  F2FP.BF16.F32.PACK_AB R83, RZ, R83 ;  /* 0x00000053ff53723e */ /* 0x000fe200000010ff */
[----:B------:R-:W-:-:S03]  /*17410*/  FMUL R86, R86, R2 ;  /* 0x0000000256567220 */ /* 0x000fc60000400000 */
[----:B------:R0:W-:Y:S01]  /*17420*/  @P6 STG.E.U16 desc[UR44][R4.64+0xe0], R82 ;  /* 0x0000e05204006986 */ /* 0x0001e2000c10152c */
[----:B------:R-:W-:Y:S01]  /*17430*/  FMUL R87, R87, R2 ;  /* 0x0000000257577220 */ /* 0x000fe20000400000 */
[----:B------:R-:W-:Y:S02]  /*17440*/  F2FP.BF16.F32.PACK_AB R84, RZ, R84 ;  /* 0x00000054ff54723e */ /* 0x000fe400000010ff */
[----:B------:R-:W-:Y:S02]  /*17450*/  F2FP.BF16.F32.PACK_AB R85, RZ, R85 ;  /* 0x00000055ff55723e */ /* 0x000fe400000010ff */
[----:B------:R-:W-:Y:S01]  /*17460*/  F2FP.BF16.F32.PACK_AB R86, RZ, R86 ;  /* 0x00000056ff56723e */ /* 0x000fe200000010ff */
[----:B0-----:R-:W-:Y:S01]  /*17470*/  @P5 IMAD.MOV.U32 R4, RZ, RZ, R6 ;  /* 0x000000ffff045224 */ /* 0x001fe200078e0006 */
[----:B------:R-:W-:Y:S02]  /*17480*/  @P5 MOV R5, R7 ;  /* 0x0000000700055202 */ /* 0x000fe40000000f00 */
[----:B------:R-:W-:-:S03]  /*17490*/  F2FP.BF16.F32.PACK_AB R87, RZ, R87 ;  /* 0x00000057ff57723e */ /* 0x000fc600000010ff */
[----:B------:R0:W-:Y:S04]  /*174a0*/  @P5 STG.E.U16 desc[UR44][R4.64+0xe2], R83 ;  /* 0x0000e25304005986 */ /* 0x0001e8000c10152c */
[----:B------:R1:W-:Y:S04]  /*174b0*/  @P3 STG.E.U16 desc[UR44][R8.64+0xf0], R84 ;  /* 0x0000f05408003986 */ /* 0x0003e8000c10152c */
[----:B------:R1:W-:Y:S01]  /*174c0*/  @P1 STG.E.U16 desc[UR44][R10.64+0xf2], R85 ;  /* 0x0000f2550a001986 */ /* 0x0003e2000c10152c */
[----:B0-----:R-:W-:Y:S02]  /*174d0*/  @P4 IMAD.MOV.U32 R4, RZ, RZ, R6 ;  /* 0x000000ffff044224 */ /* 0x001fe400078e0006 */
[----:B------:R-:W-:-:S05]  /*174e0*/  @P4 IMAD.MOV.U32 R5, RZ, RZ, R7 ;  /* 0x000000ffff054224 */ /* 0x000fca00078e0007 */
[----:B------:R1:W-:Y:S04]  /*174f0*/  @P4 STG.E.U16 desc[UR44][R4.64+0xf0], R86 ;  /* 0x0000f05604004986 */ /* 0x0003e8000c10152c */
[----:B------:R1:W-:Y:S02]  /*17500*/  @P0 STG.E.U16 desc[UR44][R6.64+0xf2], R87 ;  /* 0x0000f25706000986 */ /* 0x0003e4000c10152c */
.L_x_536:
[----:B------:R-:W-:Y:S05]  /*17510*/  BSYNC B0 ;  /* 0x0000000000007941 */ /* 0x000fea0003800000 */
.L_x_32:
[----:B01----:R-:W2:Y:S04]  /*17520*/  LDL.LU R5, [R1+0x104] ;  /* 0x0001040001057983 */ /* 0x003ea80000300800 */
[----:B------:R-:W2:Y:S01]  /*17530*/  LDL.LU R4, [R1+0x108] ;  /* 0x0001080001047983 */ /* 0x000ea20000300800 */
[----:B------:R-:W-:Y:S01]  /*17540*/  ULDC UR4, c[0x0][0xc] ;  /* 0x0000030000047ab9 */ /* 0x000fe20000000800 */
[----:B------:R-:W-:Y:S01]  /*17550*/  ULDC UR5, c[0x0][0x10] ;  /* 0x0000040000057ab9 */ /* 0x000fe20000000800 */
[----:B-----5:R-:W2:Y:S01]  /*17560*/  LDC R3, c[0x0][0x14] ;  /* 0x00000500ff037b82 */ /* 0x020ea20000000800 */
[----:B------:R-:W-:Y:S01]  /*17570*/  UIMAD.WIDE.U32 UR4, UR4, UR5, URZ ;  /* 0x00000005040472a5 */ /* 0x000fe2000f8e003f */
[----:B----4-:R-:W-:Y:S01]  /*17580*/  PRMT R0, RZ, 0x7610, R0 ;  /* 0x00007610ff007816 */ /* 0x010fe20000000000 */
[----:B------:R-:W-:Y:S01]  /*17590*/  UMOV UR41, 0xffffffff ;  /* 0xffffffff00297882 */ /* 0x000fe20000000000 */
[----:B------:R-:W-:-:S03]  /*175a0*/  UMOV UR42, 0xffffffff ;  /* 0xffffffff002a7882 */ /* 0x000fc60000000000 */
[----:B--2---:R-:W-:-:S04]  /*175b0*/  IMAD.WIDE.U32 R4, R3, UR4, R4 ;  /* 0x0000000403047c25 */ /* 0x004fc8000f8e0004 */
[----:B------:R-:W-:Y:S01]  /*175c0*/  IMAD R3, R3, UR5, RZ ;  /* 0x0000000503037c24 */ /* 0x000fe2000f8e02ff */
[----:B------:R-:W-:Y:S01]  /*175d0*/  MOV R7, R4 ;  /* 0x0000000400077202 */ /* 0x000fe20000000f00 */
[----:B------:R-:W-:Y:S02]  /*175e0*/  ULDC.64 UR4, c[0x0][0x650] ;  /* 0x0001940000047ab9 */ /* 0x000fe40000000a00 */
[----:B------:R-:W-:Y:S01]  /*175f0*/  IMAD.IADD R6, R5, 0x1, R3 ;  /* 0x0000000105067824 */ /* 0x000fe200078e0203 */
[----:B------:R-:W-:-:S04]  /*17600*/  ISETP.GE.U32.AND P0, PT, R4, UR4, PT ;  /* 0x0000000404007c0c */ /* 0x000fc8000bf06070 */
[----:B------:R0:W-:Y:S01]  /*17610*/  STL [R1+0x104], R6 ;  /* 0x0001040601007387 */ /* 0x0001e20000100800 */
[----:B------:R-:W-:-:S03]  /*17620*/  ISETP.GE.U32.AND.EX P0, PT, R6, UR5, PT, P0 ;  /* 0x0000000506007c0c */ /* 0x000fc6000bf06100 */
[----:B------:R0:W-:Y:S10]  /*17630*/  STL [R1+0x108], R7 ;  /* 0x0001080701007387 */ /* 0x0001f40000100800 */
[----:B0-----:R-:W-:Y:S05]  /*17640*/  @P0 BRA `(.L_x_537) ;  /* 0x0000000400880947 */ /* 0x001fea0003800000 */
[----:B------:R-:W0:Y:S01]  /*17650*/  S2UR UR6, SR_CTAID.X ;  /* 0x00000000000679c3 */ /* 0x000e220000002500 */
[----:B------:R-:W-:Y:S01]  /*17660*/  ULDC.64 UR12, c[0x0][0x628] ;  /* 0x00018a00000c7ab9 */ /* 0x000fe20000000a00 */
[----:B------:R-:W-:Y:S01]  /*17670*/  ULDC UR4, c[0x0][0x150] ;  /* 0x0000540000047ab9 */ /* 0x000fe20000000800 */
[----:B------:R-:W-:Y:S01]  /*17680*/  ISETP.NE.U32.AND P0, PT, RZ, UR12, PT ;  /* 0x0000000cff007c0c */ /* 0x000fe2000bf05070 */
[----:B------:R-:W-:Y:S01]  /*17690*/  ULDC UR15, c[0x0][0x630] ;  /* 0x00018c00000f7ab9 */ /* 0x000fe20000000800 */
[C---:B------:R-:W-:Y:S01]  /*176a0*/  R2UR UR16, R7.reuse ;  /* 0x00000000071072ca */ /* 0x040fe200000e0000 */
[----:B------:R-:W-:Y:S01]  /*176b0*/  ULDC UR19, c[0x0][0x154] ;  /* 0x0000550000137ab9 */ /* 0x000fe20000000800 */
[----:B------:R-:W-:Y:S01]  /*176c0*/  ISETP.NE.AND.EX P0, PT, RZ, UR13, PT, P0 ;  /* 0x0000000dff007c0c */ /* 0x000fe2000bf05300 */
[----:B------:R-:W1:Y:S01]  /*176d0*/  S2UR UR18, SR_CTAID.Y ;  /* 0x00000000001279c3 */ /* 0x000e620000002600 */
[----:B------:R-:W-:Y:S02]  /*176e0*/  R2UR UR17, R6 ;  /* 0x00000000061172ca */ /* 0x000fe400000e0000 */
[----:B------:R-:W-:-:S02]  /*176f0*/  R2UR UR10, R7 ;  /* 0x00000000070a72ca */ /* 0x000fc400000e0000 */
[----:B------:R-:W-:Y:S02]  /*17700*/  R2UR UR11, R6 ;  /* 0x00000000060b72ca */ /* 0x000fe400000e0000 */
[----:B0-----:R-:W-:-:S05]  /*17710*/  I2FP.F32.U32 R0, UR6 ;  /* 0x0000000600007c45 */ /* 0x001fca0008201000 */
[----:B------:R-:W-:-:S04]  /*17720*/  FMUL R0, R0, UR4 ;  /* 0x0000000400007c20 */ /* 0x000fc80008400000 */
[----:B------:R0:W2:Y:S01]  /*17730*/  F2I.U32.TRUNC.NTZ R3, R0 ;  /* 0x0000000000037305 */ /* 0x0000a2000020f000 */
[----:B-1----:R-:W-:Y:S05]  /*17740*/  @!P0 BRA `(.L_x_538) ;  /* 0x0000000000308947 */ /* 0x002fea0003800000 */
        /* <DEDUP_REMOVED lines=12> */
.L_x_538:
[----:B------:R-:W-:Y:S01]  /*17810*/  USHF.R.U64 UR42, UR10, UR15, UR11 ;  /* 0x0000000f0a2a7299 */ /* 0x000fe2000800120b */
[----:B0-----:R-:W-:Y:S01]  /*17820*/  I2FP.F32.U32 R0, UR18 ;  /* 0x0000001200007c45 */ /* 0x001fe20008201000 */
[----:B------:R-:W-:Y:S02]  /*17830*/  USHF.R.U32.HI UR4, URZ, UR15, UR11 ;  /* 0x0000000f3f047299 */ /* 0x000fe4000801160b */
[----:B------:R-:W-:Y:S02]  /*17840*/  UIADD3 UR10, UP0, URZ, -UR42, URZ ;  /* 0x8000002a3f0a7290 */ /* 0x000fe4000ff1e03f */
[----:B------:R-:W-:Y:S01]  /*17850*/  FMUL R0, R0, UR19 ;  /* 0x0000001300007c20 */ /* 0x000fe20008400000 */
[----:B------:R-:W-:Y:S01]  /*17860*/  ULDC.64 UR12, c[0x0][0x620] ;  /* 0x00018800000c7ab9 */ /* 0x000fe20000000a00 */
[----:B------:R-:W-:Y:S01]  /*17870*/  UIADD3.X UR4, URZ, ~UR4, URZ, UP0, !UPT ;  /* 0x800000043f047290 */ /* 0x000fe200087fe43f */
[----:B------:R-:W-:Y:S01]  /*17880*/  UMOV UR8, UR16 ;  /* 0x0000001000087c82 */ /* 0x000fe20008000000 */
[----:B------:R-:W-:-:S02]  /*17890*/  UMOV UR9, UR17 ;  /* 0x0000001100097c82 */ /* 0x000fc40008000000 */
[----:B------:R-:W-:Y:S01]  /*178a0*/  UIMAD UR4, UR4, UR12, URZ ;  /* 0x0000000c040472a4 */ /* 0x000fe2000f8e023f */
[----:B------:R-:W0:Y:S01]  /*178b0*/  F2I.U32.TRUNC.NTZ R0, R0 ;  /* 0x0000000000007305 */ /* 0x000e22000020f000 */
[----:B------:R-:W-:Y:S01]  /*178c0*/  UIMAD.WIDE.U32 UR8, UR10, UR12, UR8 ;  /* 0x0000000c0a0872a5 */ /* 0x000fe2000f8e0008 */
[----:B--2---:R-:W-:Y:S01]  /*178d0*/  R2UR UR12, R3 ;  /* 0x00000000030c72ca */ /* 0x004fe200000e0000 */
[----:B------:R-:W-:Y:S01]  /*178e0*/  UIMAD UR10, UR10, UR13, UR4 ;  /* 0x0000000d0a0a72a4 */ /* 0x000fe2000f8e0204 */
[----:B------:R-:W-:Y:S01]  /*178f0*/  ULDC UR11, c[0x0][0x618] ;  /* 0x00018600000b7ab9 */ /* 0x000fe20000000800 */
[----:B------:R-:W-:Y:S02]  /*17900*/  ULDC UR21, c[0x0][0x658] ;  /* 0x0001960000157ab9 */ /* 0x000fe40000000800 */
[----:B------:R-:W-:Y:S01]  /*17910*/  UIADD3 UR9, UR9, UR10, URZ ;  /* 0x0000000a09097290 */ /* 0x000fe2000fffe03f */
[----:B------:R-:W-:Y:S01]  /*17920*/  UMOV UR15, 0xffffffff ;  /* 0xffffffff000f7882 */ /* 0x000fe20000000000 */
[----:B------:R-:W-:Y:S01]  /*17930*/  ULDC.64 UR4, c[0x0][0x640] ;  /* 0x0001900000047ab9 */ /* 0x000fe20000000a00 */
[----:B------:R-:W-:Y:S01]  /*17940*/  USHF.L.U32 UR15, UR15, UR21, URZ ;  /* 0x000000150f0f7299 */ /* 0x000fe2000800063f */
[----:B------:R-:W-:Y:S01]  /*17950*/  ISETP.NE.U32.AND P0, PT, RZ, UR4, PT ;  /* 0x00000004ff007c0c */ /* 0x000fe2000bf05070 */
[----:B------:R-:W-:-:S02]  /*17960*/  USHF.R.U64 UR16, UR8, UR11, UR9 ;  /* 0x0000000b08107299 */ /* 0x000fc40008001209 */
[----:B------:R-:W-:Y:S01]  /*17970*/  USHF.R.U32.HI UR8, URZ, UR11, UR9 ;  /* 0x0000000b3f087299 */ /* 0x000fe20008011609 */
[----:B0-----:R-:W-:Y:S01]  /*17980*/  R2UR UR14, R0 ;  /* 0x00000000000e72ca */ /* 0x001fe200000e0000 */
[----:B------:R-:W-:Y:S01]  /*17990*/  ULDC UR17, c[0x0][0x608] ;  /* 0x0001820000117ab9 */ /* 0x000fe20000000800 */
[----:B------:R-:W-:Y:S01]  /*179a0*/  ULOP3.LUT UR40, URZ, UR15, URZ, 0x33, !UPT ;  /* 0x0000000f3f287292 */ /* 0x000fe2000f8e333f */
[----:B------:R-:W-:Y:S01]  /*179b0*/  ISETP.NE.AND.EX P0, PT, RZ, UR5, PT, P0 ;  /* 0x00000005ff007c0c */ /* 0x000fe2000bf05300 */
[----:B------:R-:W-:Y:S02]  /*179c0*/  USHF.R.U64 UR15, UR16, UR17, UR8 ;  /* 0x00000011100f7299 */ /* 0x000fe40008001208 */
[----:B------:R-:W-:Y:S02]  /*179d0*/  USHF.R.U32.HI UR8, URZ, UR17, UR8 ;  /* 0x000000113f087299 */ /* 0x000fe40008011608 */
[----:B------:R-:W-:Y:S02]  /*179e0*/  UIADD3 UR12, -UR12, URZ, URZ ;  /* 0x0000003f0c0c7290 */ /* 0x000fe4000fffe13f */
[----:B------:R-:W-:Y:S01]  /*179f0*/  USHF.R.U64 UR17, UR15, UR21, UR8 ;  /* 0x000000150f117299 */ /* 0x000fe20008001208 */
[----:B------:R-:W-:Y:S01]  /*17a00*/  UMOV UR19, 0x1 ;  /* 0x0000000100137882 */ /* 0x000fe20000000000 */
[----:B------:R-:W-:Y:S01]  /*17a10*/  ULDC UR13, c[0x0][0x144] ;  /* 0x00005100000d7ab9 */ /* 0x000fe20000000800 */
[----:B------:R-:W-:Y:S01]  /*17a20*/  ULDC UR7, c[0x0][0x600] ;  /* 0x0001800000077ab9 */ /* 0x000fe20000000800 */
[----:B------:R-:W-:-:S02]  /*17a30*/  USHF.L.U32 UR24, UR19, UR21, URZ ;  /* 0x0000001513187299 */ /* 0x000fc4000800063f */
[----:B------:R-:W-:Y:S02]  /*17a40*/  USHF.R.U32.HI UR8, URZ, UR21, UR8 ;  /* 0x000000153f087299 */ /* 0x000fe40008011608 */
[----:B------:R-:W-:Y:S02]  /*17a50*/  UIMAD UR21, UR13, UR12, UR6 ;  /* 0x0000000c0d1572a4 */ /* 0x000fe4000f8e0206 */
[----:B------:R-:W-:Y:S02]  /*17a60*/  UIADD3 UR20, UR7, -0x1, URZ ;  /* 0xffffffff07147890 */ /* 0x000fe4000fffe03f */
[----:B------:R-:W-:Y:S01]  /*17a70*/  UIADD3 UR19, -UR14, URZ, URZ ;  /* 0x0000003f0e137290 */ /* 0x000fe2000fffe13f */
[----:B------:R-:W-:Y:S01]  /*17a80*/  ULDC UR25, c[0x0][0x148] ;  /* 0x0000520000197ab9 */ /* 0x000fe20000000800 */
[----:B------:R-:W-:Y:S01]  /*17a90*/  ULDC UR22, c[0x0][0x648] ;  /* 0x0001920000167ab9 */ /* 0x000fe20000000800 */
[----:B------:R-:W-:Y:S01]  /*17aa0*/  ULDC UR23, c[0x0][0x638] ;  /* 0x00018e0000177ab9 */ /* 0x000fe20000000800 */
        /* <DEDUP_REMOVED lines=14> */
.L_x_539:
[----:B------:R-:W-:Y:S01]  /*17b90*/  UISETP.NE.AND UP0, UPT, UR39, URZ, UPT ;  /* 0x0000003f2700728c */ /* 0x000fe2000bf05270 */
[----:B------:R-:W-:Y:S01]  /*17ba0*/  IMAD.MOV.U32 R0, RZ, RZ, 0x1 ;  /* 0x00000001ff007424 */ /* 0x000fe200078e00ff */
[----:B------:R-:W-:Y:S02]  /*17bb0*/  USHF.R.U64 UR4, UR6, UR22, UR8 ;  /* 0x0000001606047299 */ /* 0x000fe40008001208 */
[----:B------:R-:W-:Y:S02]  /*17bc0*/  ULOP3.LUT UR40, UR15, UR40, URZ, 0xc0, !UPT ;  /* 0x000000280f287292 */ /* 0x000fe4000f8ec03f */
[----:B------:R-:W-:Y:S02]  /*17bd0*/  UIADD3 UR5, -UR4, URZ, URZ ;  /* 0x0000003f04057290 */ /* 0x000fe4000fffe13f */
[----:B------:R-:W-:Y:S02]  /*17be0*/  UIMAD UR40, UR24, UR4, UR40 ;  /* 0x00000004182872a4 */ /* 0x000fe4000f8e0228 */
[----:B------:R-:W-:-:S02]  /*17bf0*/  ULOP3.LUT UR16, UR16, UR20, URZ, 0xc0, !UPT ;  /* 0x0000001410107292 */ /* 0x000fc4000f8ec03f */
[----:B------:R-:W-:Y:S02]  /*17c00*/  @UP0 UIMAD UR21, UR25, UR19, UR18 ;  /* 0x00000013191502a4 */ /* 0x000fe4000f8e0212 */
[----:B------:R-:W-:-:S03]  /*17c10*/  UIMAD UR4, UR5, UR23, UR17 ;  /* 0x00000017050472a4 */ /* 0x000fc6000f8e0211 */
[----:B------:R-:W-:Y:S01]  /*17c20*/  ULDC UR5, c[0x0][0x610] ;  /* 0x0001840000057ab9 */ /* 0x000fe20000000800 */
[----:B------:R-:W-:Y:S02]  /*17c30*/  UIMAD UR4, UR4, UR7, UR16 ;  /* 0x00000007040472a4 */ /* 0x000fe4000f8e0210 */
[----:B------:R-:W-:-:S04]  /*17c40*/  UIMAD UR40, UR40, UR5, UR21 ;  /* 0x00000005282872a4 */ /* 0x000fc8000f8e0215 */
[----:B------:R-:W-:Y:S02]  /*17c50*/  USEL UR41, UR4, UR40, !UP0 ;  /* 0x0000002804297287 */ /* 0x000fe4000c000000 */
[----:B------:R-:W-:-:S12]  /*17c60*/  USEL UR40, UR40, UR4, !UP0 ;  /* 0x0000000428287287 */ /* 0x000fd8000c000000 */
.L_x_537:
[----:B------:R-:W-:-:S13]  /*17c70*/  LOP3.LUT P0, RZ, R0, 0xff, RZ, 0xc0, !PT ;  /* 0x000000ff00ff7812 */ /* 0x000fda000780c0ff */
[----:B------:R-:W-:Y:S05]  /*17c80*/  @P0 BRA `(.L_x_540) ;  /* 0xfffffe9400bc0947 */ /* 0x000fea000383ffff */
[----:B------:R-:W-:Y:S05]  /*17c90*/  EXIT ;  /* 0x000000000000794d */ /* 0x000fea0003800000 */
.L_x_7:
[----:B------:R-:W2:Y:S01]  /*17ca0*/  LDL R4, [R1+0x108] ;  /* 0x0001080001047983 */ /* 0x000ea20000100800 */
[----:B------:R-:W-:-:S03]  /*17cb0*/  ULDC.64 UR4, c[0x0][0x650] ;  /* 0x0001940000047ab9 */ /* 0x000fc60000000a00 */
[----:B------:R-:W3:Y:S01]  /*17cc0*/  LDL R2, [R1+0x104] ;  /* 0x0001040001027983 */ /* 0x000ee20000100800 */
[----:B------:R-:W-:Y:S01]  /*17cd0*/  PRMT R0, RZ, 0x7610, R0 ;  /* 0x00007610ff007816 */ /* 0x000fe20000000000 */
[----:B------:R-:W-:Y:S01]  /*17ce0*/  IMAD.MOV.U32 R5, RZ, RZ, -0x1 ;  /* 0xffffffffff057424 */ /* 0x000fe200078e00ff */
[----:B------:R-:W-:Y:S01]  /*17cf0*/  MOV R11, 0xffffffff ;  /* 0xffffffff000b7802 */ /* 0x000fe20000000f00 */
[----:B------:R-:W-:Y:S01]  /*17d00*/  IMAD.MOV.U32 R3, RZ, RZ, -0x1 ;  /* 0xffffffffff037424 */ /* 0x000fe200078e00ff */
[----:B--2---:R-:W-:-:S04]  /*17d10*/  ISETP.GE.U32.AND P0, PT, R4, UR4, PT ;  /* 0x0000000404007c0c */ /* 0x004fc8000bf06070 */
[----:B---3--:R-:W-:-:S13]  /*17d20*/  ISETP.GE.U32.AND.EX P0, PT, R2, UR5, PT, P0 ;  /* 0x0000000502007c0c */ /* 0x008fda000bf06100 */
        /* <DEDUP_REMOVED lines=21> */
.L_x_542:
[----:B------:R-:W-:Y:S01]  /*17e80*/  USHF.R.U64 UR4, UR14, UR19, UR15 ;  /* 0x000000130e047299 */ /* 0x000fe2000800120f */
[----:B------:R-:W-:Y:S01]  /*17e90*/  R2UR UR7, R2 ;  /* 0x00000000020772ca */ /* 0x000fe200000e0000 */
[----:B------:R-:W-:Y:S02]  /*17ea0*/  USHF.R.U32.HI UR5, URZ, UR19, UR15 ;  /* 0x000000133f057299 */ /* 0x000fe4000801160f */
[----:B------:R-:W-:Y:S01]  /*17eb0*/  UIADD3 UR13, UP0, URZ, -UR4, URZ ;  /* 0x800000043f0d7290 */ /* 0x000fe2000ff1e03f */
[----:B------:R-:W-:Y:S01]  /*17ec0*/  ULDC.64 UR14, c[0x0][0x620] ;  /* 0x00018800000e7ab9 */ /* 0x000fe20000000a00 */
[----:B------:R-:W-:Y:S02]  /*17ed0*/  UMOV UR6, UR20 ;  /* 0x0000001400067c82 */ /* 0x000fe40008000000 */
[----:B------:R-:W-:Y:S02]  /*17ee0*/  UIADD3.X UR5, URZ, ~UR5, URZ, UP0, !UPT ;  /* 0x800000053f057290 */ /* 0x000fe400087fe43f */
[----:B------:R-:W-:-:S02]  /*17ef0*/  UISETP.NE.AND UP1, UPT, UR39, URZ, UPT ;  /* 0x0000003f2700728c */ /* 0x000fc4000bf25270 */
[----:B------:R-:W-:Y:S02]  /*17f00*/  UIMAD UR5, UR5, UR14, URZ ;  /* 0x0000000e050572a4 */ /* 0x000fe4000f8e023f */
[----:B------:R-:W-:Y:S02]  /*17f10*/  UIMAD.WIDE.U32 UR6, UR13, UR14, UR6 ;  /* 0x0000000e0d0672a5 */ /* 0x000fe4000f8e0006 */
[----:B------:R-:W-:Y:S01]  /*17f20*/  UIMAD UR5, UR13, UR15, UR5 ;  /* 0x0000000f0d0572a4 */ /* 0x000fe2000f8e0205 */
[----:B------:R-:W-:Y:S02]  /*17f30*/  ULDC UR14, c[0x0][0x608] ;  /* 0x00018200000e7ab9 */ /* 0x000fe40000000800 */
[----:B------:R-:W-:Y:S01]  /*17f40*/  ULDC UR13, c[0x0][0x618] ;  /* 0x00018600000d7ab9 */ /* 0x000fe20000000800 */
[----:B------:R-:W-:Y:S01]  /*17f50*/  UIADD3 UR5, UR7, UR5, URZ ;  /* 0x0000000507057290 */ /* 0x000fe2000fffe03f */
[----:B------:R-:W-:Y:S01]  /*17f60*/  ULDC UR22, c[0x0][0x658] ;  /* 0x0001960000167ab9 */ /* 0x000fe20000000800 */
[----:B------:R-:W-:-:S02]  /*17f70*/  @UP1 UIMAD UR8, UR11, UR12, UR10 ;  /* 0x0000000c0b0812a4 */ /* 0x000fc4000f8e020a */
[----:B------:R-:W-:Y:S02]  /*17f80*/  USHF.R.U64 UR17, UR6, UR13, UR5 ;  /* 0x0000000d06117299 */ /* 0x000fe40008001205 */
[----:B------:R-:W-:Y:S01]  /*17f90*/  USHF.R.U32.HI UR5, URZ, UR13, UR5 ;  /* 0x0000000d3f057299 */ /* 0x000fe20008011605 */
[----:B------:R-:W-:Y:S01]  /*17fa0*/  ULDC.64 UR6, c[0x0][0x640] ;  /* 0x0001900000067ab9 */ /* 0x000fe20000000a00 */
[----:B------:R-:W-:Y:S01]  /*17fb0*/  UMOV UR10, 0xffffffff ;  /* 0xffffffff000a7882 */ /* 0x000fe20000000000 */
[----:B------:R-:W-:Y:S01]  /*17fc0*/  ISETP.NE.U32.AND P0, PT, RZ, UR6, PT ;  /* 0x00000006ff007c0c */ /* 0x000fe2000bf05070 */
[----:B------:R-:W-:Y:S02]  /*17fd0*/  USHF.R.U64 UR18, UR17, UR14, UR5 ;  /* 0x0000000e11127299 */ /* 0x000fe40008001205 */
[----:B------:R-:W-:Y:S01]  /*17fe0*/  USHF.R.U32.HI UR5, URZ, UR14, UR5 ;  /* 0x0000000e3f057299 */ /* 0x000fe20008011605 */
[----:B------:R-:W-:Y:S01]  /*17ff0*/  ISETP.NE.AND.EX P0, PT, RZ, UR7, PT, P0 ;  /* 0x00000007ff007c0c */ /* 0x000fe2000bf05300 */
[----:B------:R-:W-:-:S02]  /*18000*/  USHF.L.U32 UR11, UR10, UR22, URZ ;  /* 0x000000160a0b7299 */ /* 0x000fc4000800063f */
[----:B------:R-:W-:Y:S01]  /*18010*/  USHF.R.U64 UR19, UR18, UR22, UR5 ;  /* 0x0000001612137299 */ /* 0x000fe20008001205 */
[----:B------:R-:W-:Y:S01]  /*18020*/  ULDC UR20, c[0x0][0x600] ;  /* 0x0001800000147ab9 */ /* 0x000fe20000000800 */
[----:B------:R-:W-:Y:S02]  /*18030*/  USHF.R.U32.HI UR10, URZ, UR22, UR5 ;  /* 0x000000163f0a7299 */ /* 0x000fe40008011605 */
[----:B------:R-:W-:Y:S02]  /*18040*/  UIADD3 UR21, UR20, -0x1, URZ ;  /* 0xffffffff14157890 */ /* 0x000fe4000fffe03f */
[----:B------:R-:W-:Y:S01]  /*18050*/  ULOP3.LUT UR26, URZ, UR11, URZ, 0x33, !UPT ;  /* 0x0000000b3f1a7292 */ /* 0x000fe2000f8e333f */
        /* <DEDUP_REMOVED lines=17> */
.L_x_543:
[----:B------:R-:W-:Y:S01]  /*18170*/  USHF.R.U64 UR6, UR5, UR23, UR10 ;  /* 0x0000001705067299 */ /* 0x000fe2000800120a */
[----:B------:R-:W-:Y:S01]  /*18180*/  IMAD.MOV.U32 R0, RZ, RZ, 0x1 ;  /* 0x00000001ff007424 */ /* 0x000fe200078e00ff */
[----:B------:R-:W-:Y:S01]  /*18190*/  USHF.L.U32 UR25, UR25, UR22, URZ ;  /* 0x0000001619197299 */ /* 0x000fe2000800063f */
[----:B------:R-:W-:Y:S01]  /*181a0*/  IMAD.U32 R11, RZ, RZ, UR4 ;  /* 0x00000004ff0b7e24 */ /* 0x000fe2000f8e00ff */
[----:B------:R-:W-:Y:S02]  /*181b0*/  ULOP3.LUT UR5, UR18, UR26, URZ, 0xc0, !UPT ;  /* 0x0000001a12057292 */ /* 0x000fe4000f8ec03f */
[----:B------:R-:W-:Y:S02]  /*181c0*/  UIADD3 UR7, -UR6, URZ, URZ ;  /* 0x0000003f06077290 */ /* 0x000fe4000fffe13f */
[----:B------:R-:W-:Y:S02]  /*181d0*/  UIMAD UR6, UR25, UR6, UR5 ;  /* 0x00000006190672a4 */ /* 0x000fe4000f8e0205 */
[----:B------:R-:W-:-:S02]  /*181e0*/  ULOP3.LUT UR17, UR17, UR21, URZ, 0xc0, !UPT ;  /* 0x0000001511117292 */ /* 0x000fc4000f8ec03f */
[----:B------:R-:W-:Y:S02]  /*181f0*/  UIMAD UR5, UR7, UR24, UR19 ;  /* 0x00000018070572a4 */ /* 0x000fe4000f8e0213 */
[----:B------:R-:W-:Y:S01]  /*18200*/  UISETP.NE.AND UP0, UPT, UR39, URZ, UPT ;  /* 0x0000003f2700728c */ /* 0x000fe2000bf05270 */
[----:B------:R-:W-:Y:S01]  /*18210*/  ULDC UR7, c[0x0][0x610] ;  /* 0x0001840000077ab9 */ /* 0x000fe20000000800 */
[----:B------:R-:W-:Y:S02]  /*18220*/  UIMAD UR5, UR5, UR20, UR17 ;  /* 0x00000014050572a4 */ /* 0x000fe4000f8e0211 */
[----:B------:R-:W-:-:S04]  /*18230*/  UIMAD UR8, UR6, UR7, UR8 ;  /* 0x00000007060872a4 */ /* 0x000fc8000f8e0208 */
[----:B------:R-:W-:Y:S02]  /*18240*/  USEL UR6, UR5, UR8, !UP0 ;  /* 0x0000000805067287 */ /* 0x000fe4000c000000 */
[----:B------:R-:W-:-:S04]  /*18250*/  USEL UR8, UR8, UR5, !UP0 ;  /* 0x0000000508087287 */ /* 0x000fc8000c000000 */
[----:B------:R-:W-:Y:S02]  /*18260*/  IMAD.U32 R3, RZ, RZ, UR6 ;  /* 0x00000006ff037e24 */ /* 0x000fe4000f8e00ff */
[----:B------:R-:W-:-:S07]  /*18270*/  MOV R5, UR8 ;  /* 0x0000000800057c02 */ /* 0x000fce0008000f00 */
.L_x_541:
[----:B------:R-:W-:-:S08]  /*18280*/  NOP ;  /* 0x0000000000007918 */ /* 0x000fd00000000000 */
[----:B0-----:R-:W0:-:S00]  /*18290*/  USETMAXREG.DEALLOC.CTAPOOL 0x18 ;  /* 0x00000018000079c8 */ /* 0x001e0000080e0500 */
[----:B------:R-:W-:-:S13]  /*182a0*/  ISETP.NE.AND P0, PT, RZ, UR9, PT ;  /* 0x00000009ff007c0c */ /* 0x000fda000bf05270 */
[----:B------:R-:W-:Y:S05]  /*182b0*/  @P0 EXIT ;  /* 0x000000000000094d */ /* 0x000fea0003800000 */
[----:B0-----:R-:W-:Y:S01]  /*182c0*/  LOP3.LUT P0, RZ, R0, 0xff, RZ, 0xc0, !PT ;  /* 0x000000ff00ff7812 */ /* 0x001fe2000780c0ff */
[----:B------:R-:W-:Y:S02]  /*182d0*/  IMAD.MOV.U32 R7, RZ, RZ, 0x1 ;  /* 0x00000001ff077424 */ /* 0x000fe400078e00ff */
[----:B------:R-:W-:-:S10]  /*182e0*/  IMAD.MOV.U32 R6, RZ, RZ, RZ ;  /* 0x000000ffff067224 */ /* 0x000fd400078e00ff */
[----:B------:R-:W-:Y:S05]  /*182f0*/  @!P0 BRA `(.L_x_544) ;  /* 0x0000000c00708947 */ /* 0x000fea0003800000 */
[----:B------:R-:W0:Y:S01]  /*18300*/  LDC R0, c[0x0][0x28c] ;  /* 0x0000a300ff007b82 */ /* 0x000e220000000800 */
[----:B------:R-:W1:Y:S01]  /*18310*/  S2R R10, SR_CgaCtaId ;  /* 0x00000000000a7919 */ /* 0x000e620000008800 */
[----:B------:R-:W-:Y:S01]  /*18320*/  ULDC UR5, c[0x0][0x658] ;  /* 0x0001960000057ab9 */ /* 0x000fe20000000800 */
[----:B------:R-:W-:Y:S01]  /*18330*/  UMOV UR7, 0xffffffff ;  /* 0xffffffff00077882 */ /* 0x000fe20000000000 */
[----:B------:R-:W-:Y:S01]  /*18340*/  ULDC UR6, c[0x0][0xc] ;  /* 0x0000030000067ab9 */ /* 0x000fe20000000800 */
[----:B------:R-:W-:Y:S01]  /*18350*/  USHF.L.U32 UR9, UR7, UR5, URZ ;  /* 0x0000000507097299 */ /* 0x000fe2000800063f */
[----:B------:R-:W-:Y:S01]  /*18360*/  BSSY B0, `(.L_x_544) ;  /* 0x00000d5000007945 */ /* 0x000fe20003800000 */
[----:B------:R-:W-:Y:S01]  /*18370*/  UMOV UR8, 0x1 ;  /* 0x0000000100087882 */ /* 0x000fe20000000000 */
[----:B------:R-:W-:Y:S01]  /*18380*/  ULDC UR7, c[0x0][0x10] ;  /* 0x0000040000077ab9 */ /* 0x000fe20000000800 */
[----:B------:R-:W-:Y:S01]  /*18390*/  USHF.L.U32 UR5, UR8, UR5, URZ ;  /* 0x0000000508057299 */ /* 0x000fe2000800063f */
[----:B------:R-:W-:Y:S01]  /*183a0*/  MOV R9, 0x1 ;  /* 0x0000000100097802 */ /* 0x000fe20000000f00 */
[----:B------:R-:W-:Y:S01]  /*183b0*/  UIMAD.WIDE.U32 UR6, UR6, UR7, URZ ;  /* 0x00000007060672a5 */ /* 0x000fe2000f8e003f */
[----:B------:R-:W-:Y:S01]  /*183c0*/  MOV R6, RZ ;  /* 0x000000ff00067202 */ /* 0x000fe20000000f00 */
[----:B------:R-:W-:Y:S01]  /*183d0*/  ULDC UR8, c[0x0][0x14] ;  /* 0x0000050000087ab9 */ /* 0x000fe20000000800 */
[----:B------:R-:W-:Y:S01]  /*183e0*/  ULDC UR4, c[0x0][0x600] ;  /* 0x0001800000047ab9 */ /* 0x000fe20000000800 */
[----:B------:R-:W-:-:S02]  /*183f0*/  UIMAD.WIDE.U32 UR20, UR6, UR8, URZ ;  /* 0x00000008061472a5 */ /* 0x000fc4000f8e003f */
[----:B------:R-:W-:Y:S02]  /*18400*/  UIMAD UR13, UR7, UR8, URZ ;  /* 0x00000008070d72a4 */ /* 0x000fe4000f8e023f */
[----:B------:R-:W-:Y:S02]  /*18410*/  ULOP3.LUT UR24, UR38, 0x2, URZ, 0xfc, !UPT ;  /* 0x0000000226187892 */ /* 0x000fe4000f8efc3f */
[----:B------:R-:W-:Y:S02]  /*18420*/  UIADD3 UR4, UR4, -0x1, URZ ;  /* 0xffffffff04047890 */ /* 0x000fe4000fffe03f */
[----:B------:R-:W-:Y:S01]  /*18430*/  ULOP3.LUT UR18, URZ, UR9, URZ, 0x33, !UPT ;  /* 0x000000093f127292 */ /* 0x000fe2000f8e333f */
[----:B0-----:R-:W-:Y:S01]  /*18440*/  VIADD R0, R0, 0x3f ;  /* 0x0000003f00007836 */ /* 0x001fe20000000000 */
[----:B------:R-:W-:Y:S01]  /*18450*/  UIADD3 UR13, UR21, UR13, URZ ;  /* 0x0000000d150d7290 */ /* 0x000fe2000fffe03f */
[----:B------:R-:W-:-:S03]  /*18460*/  ULDC.64 UR22, c[0x0][0x198] ;  /* 0x0000660000167ab9 */ /* 0x000fc60000000a00 */
[----:B------:R-:W-:-:S04]  /*18470*/  SHF.R.S32.HI R7, RZ, 0x1f, R0 ;  /* 0x0000001fff077819 */ /* 0x000fc80000011400 */
[----:B------:R-:W-:Y:S01]  /*18480*/  LEA.HI R0, R7, R0, RZ, 0x6 ;  /* 0x0000000007007211 */ /* 0x000fe200078f30ff */
[C---:B-1----:R-:W-:Y:S02]  /*18490*/  IMAD.SHL.U32 R16, R10.reuse, 0x40, RZ ;  /* 0x000000400a107824 */ /* 0x042fe400078e00ff */
[----:B------:R-:W-:Y:S01]  /*184a0*/  IMAD.SHL.U32 R10, R10, 0x1000, RZ ;  /* 0x000010000a0a7824 */ /* 0x000fe200078e00ff */
[----:B------:R-:W-:Y:S01]  /*184b0*/  SHF.R.S32.HI R0, RZ, 0x6, R0 ;  /* 0x00000006ff007819 */ /* 0x000fe20000011400 */
[----:B------:R-:W-:Y:S01]  /*184c0*/  IMAD.MOV.U32 R7, RZ, RZ, 0x1 ;  /* 0x00000001ff077424 */ /* 0x000fe200078e00ff */
[----:B------:R-:W-:Y:S02]  /*184d0*/  LOP3.LUT R16, R16, 0x40, RZ, 0xc0, !PT ;  /* 0x0000004010107812 */ /* 0x000fe400078ec0ff */
[----:B------:R-:W-:Y:S01]  /*184e0*/  LOP3.LUT R10, R10, 0x1000, RZ, 0xc0, !PT ;  /* 0x000010000a0a7812 */ /* 0x000fe200078ec0ff */
[----:B------:R-:W-:-:S07]  /*184f0*/  VIADD R17, R0, 0x1 ;  /* 0x0000000100117836 */ /* 0x000fce0000000000 */
.L_x_555:
[----:B------:R-:W-:-:S03]  /*18500*/  UMOV UR6, 0xffffffff ;  /* 0xffffffff00067882 */ /* 0x000fc60000000000 */
[----:B------:R-:W-:Y:S05]  /*18510*/  BRA.DIV UR6, `(.L_x_545) ;  /* 0x0000000e068c7947 */ /* 0x000fea000b800000 */
[----:B------:R-:W-:-:S13]  /*18520*/  ELECT P6, URZ, PT ;  /* 0x00000000003f782f */ /* 0x000fda00038c0000 */
.L_x_564:
[----:B------:R-:W0:Y:S01]  /*18530*/  LDC R2, c[0x0][0x28c] ;  /* 0x0000a300ff027b82 */ /* 0x000e220000000800 */
[----:B------:R-:W-:Y:S01]  /*18540*/  BSSY B1, `(.L_x_546) ;  /* 0x000003a000017945 */ /* 0x000fe20003800000 */
[----:B0-----:R-:W-:-:S13]  /*18550*/  ISETP.LT.OR P6, PT, R2, 0x1, !P6 ;  /* 0x000000010200780c */ /* 0x001fda00077c1670 */
[----:B------:R-:W-:Y:S05]  /*18560*/  @P6 BRA `(.L_x_547) ;  /* 0x0000000000dc6947 */ /* 0x000fea0003800000 */
[----:B------:R-:W-:Y:S01]  /*18570*/  IMAD R2, R3, 0x80, R16 ;  /* 0x0000008003027824 */ /* 0x000fe200078e0210 */
[----:B------:R-:W-:Y:S01]  /*18580*/  MOV R12, RZ ;  /* 0x000000ff000c7202 */ /* 0x000fe20000000f00 */
[----:B------:R-:W-:Y:S02]  /*18590*/  IMAD.SHL.U32 R5, R5, 0x200, RZ ;  /* 0x0000020005057824 */ /* 0x000fe400078e00ff */
[----:B------:R-:W-:Y:S02]  /*185a0*/  IMAD.MOV.U32 R4, RZ, RZ, R17 ;  /* 0x000000ffff047224 */ /* 0x000fe400078e0011 */
[----:B------:R-:W-:Y:S02]  /*185b0*/  IMAD.MOV.U32 R3, RZ, RZ, R7 ;  /* 0x000000ffff037224 */ /* 0x000fe400078e0007 */
[----:B------:R-:W-:-:S07]  /*185c0*/  IMAD.MOV.U32 R13, RZ, RZ, R6 ;  /* 0x000000ffff0d7224 */ /* 0x000fce00078e0006 */
.L_x_550:
[----:B------:R-:W0:Y:S01]  /*185d0*/  S2R R15, SR_CgaCtaId ;  /* 0x00000000000f7919 */ /* 0x000e220000008800 */
[----:B------:R-:W-:Y:S02]  /*185e0*/  MOV R8, 0x400 ;  /* 0x0000040000087802 */ /* 0x000fe40000000f00 */
[----:B------:R-:W-:Y:S02]  /*185f0*/  SHF.L.U32 R14, R3, 0x1f, RZ ;  /* 0x0000001f030e7819 */ /* 0x000fe400000006ff */
[----:B0-----:R-:W-:-:S04]  /*18600*/  LEA R8, R15, R8, 0x18 ;  /* 0x000000080f087211 */ /* 0x001fc800078ec0ff */
[----:B------:R-:W-:-:S04]  /*18610*/  LEA R15, R13, R8, 0x3 ;  /* 0x000000080d0f7211 */ /* 0x000fc800078e18ff */
[----:B------:R-:W0:Y:S02]  /*18620*/  SYNCS.PHASECHK.TRANS64.TRYWAIT P0, [R15+URZ+0x10], R14 ;  /* 0x0000100e0f0075a7 */ /* 0x000e24000800017f */
[----:B0-----:R-:W-:Y:S05]  /*18630*/  @!P0 BRA `(.L_x_548) ;  /* 0x0000000c00648947 */ /* 0x001fea0003800000 */
.L_x_565:
[----:B------:R-:W1:Y:S01]  /*18640*/  S2R R18, SR_TID.X ;  /* 0x0000000000127919 */ /* 0x000e620000002100 */
[----:B------:R-:W-:-:S04]  /*18650*/  UPRMT UR6, UR24, 0x9910, URZ ;  /* 0x0000991018067896 */ /* 0x000fc8000800003f */
[----:B------:R-:W-:Y:S01]  /*18660*/  UISETP.NE.AND UP0, UPT, UR6, 0x2, UPT ;  /* 0x000000020600788c */ /* 0x000fe2000bf05270 */
[----:B-1----:R-:W-:-:S13]  /*18670*/  LOP3.LUT P0, RZ, R18, 0x7f, RZ, 0xc0, !PT ;  /* 0x0000007f12ff7812 */ /* 0x002fda000780c0ff */
[----:B0-----:R-:W0:Y:S02]  /*18680*/  @!P0 LDC R14, c[0x0][0x500] ;  /* 0x00014000ff0e8b82 */ /* 0x001e240000000800 */
[----:B0-----:R0:W-:Y:S01]  /*18690*/  @!P0 SYNCS.ARRIVE.TRANS64 RZ, [R15+URZ], R14 ;  /* 0x0000000e0fff89a7 */ /* 0x0011e2000800003f */
[----:B------:R-:W-:-:S13]  /*186a0*/  PLOP3.LUT P0, PT, PT, PT, UP0, 0x80, 0x0 ;  /* 0x000000000000781c */ /* 0x000fda0003f0f008 */
[----:B0-----:R-:W-:Y:S05]  /*186b0*/  @P0 BRA `(.L_x_549) ;  /* 0x0000000000040947 */ /* 0x001fea0003800000 */
[----:B------:R-:W-:Y:S01]  /*186c0*/  BPT.TRAP 0x1 ;  /* 0x000000040000795c */ /* 0x000fe20000300000 */
.L_x_549:
[----:B------:R-:W-:Y:S01]  /*186d0*/  R2UR UR9, R15 ;  /* 0x000000000f0972ca */ /* 0x000fe200000e0000 */
[C---:B------:R-:W-:Y:S01]  /*186e0*/  IMAD R14, R13.reuse, 0x10000, R8 ;  /* 0x000100000d0e7824 */ /* 0x040fe200078e0208 */
[----:B------:R-:W-:Y:S01]  /*186f0*/  UIADD3 UR6, UP0, UR22, 0xf0, URZ ;  /* 0x000000f016067890 */ /* 0x000fe2000ff1e03f */
[----:B------:R-:W-:Y:S01]  /*18700*/  IMAD R15, R13, 0x2000, R10 ;  /* 0x000020000d0f7824 */ /* 0x000fe200078e020a */
[----:B------:R-:W-:Y:S01]  /*18710*/  R2UR UR11, R5 ;  /* 0x00000000050b72ca */ /* 0x000fe200000e0000 */
[----:B------:R-:W-:Y:S01]  /*18720*/  VIADD R4, R4, 0xffffffff ;  /* 0xffffffff04047836 */ /* 0x000fe20000000000 */
[----:B------:R-:W-:Y:S01]  /*18730*/  R2UR UR7, R14 ;  /* 0x000000000e0772ca */ /* 0x000fe200000e0000 */
[----:B------:R-:W-:Y:S01]  /*18740*/  IMAD R15, R15, 0x2, R8 ;  /* 0x000000020f0f7824 */ /* 0x000fe200078e0208 */
[----:B------:R-:W-:Y:S01]  /*18750*/  R2UR UR10, R12 ;  /* 0x000000000c0a72ca */ /* 0x000fe200000e0000 */
[----:B------:R-:W-:Y:S01]  /*18760*/  UIADD3 UR26, UP1, UR22, 0x1f0, URZ ;  /* 0x000001f0161a7890 */ /* 0x000fe2000ff3e03f */
[----:B------:R-:W-:Y:S01]  /*18770*/  R2UR UR12, R11 ;  /* 0x000000000b0c72ca */ /* 0x000fe200000e0000 */
[----:B------:R-:W-:Y:S01]  /*18780*/  UMOV UR14, 0x0 ;  /* 0x00000000000e7882 */ /* 0x000fe20000000000 */
[----:B------:R-:W-:Y:S01]  /*18790*/  R2UR UR8, R15 ;  /* 0x000000000f0872ca */ /* 0x000fe200000e0000 */
[----:B------:R-:W-:Y:S01]  /*187a0*/  UIADD3.X UR27, URZ, UR23, URZ, UP1, !UPT ;  /* 0x000000173f1b7290 */ /* 0x000fe20008ffe43f */
[----:B------:R-:W-:Y:S01]  /*187b0*/  R2UR UR19, R2 ;  /* 0x00000000021372ca */ /* 0x000fe200000e0000 */
[----:B------:R-:W-:Y:S01]  /*187c0*/  UMOV UR15, 0x10000000 ;  /* 0x10000000000f7882 */ /* 0x000fe20000000000 */
[----:B------:R-:W-:Y:S01]  /*187d0*/  ISETP.GT.AND P1, PT, R4, 0x1, PT ;  /* 0x000000010400780c */ /* 0x000fe20003f24270 */
[----:B------:R-:W-:Y:S01]  /*187e0*/  UMOV UR25, 0x30000 ;  /* 0x0003000000197882 */ /* 0x000fe20000000000 */
[----:B------:R-:W-:Y:S01]  /*187f0*/  IADD3 R13, R13, 0x1, RZ ;  /* 0x000000010d0d7810 */ /* 0x000fe20007ffe0ff */
[----:B------:R-:W-:Y:S01]  /*18800*/  UIADD3 UR16, UR7, 0x100, URZ ;  /* 0x0000010007107890 */ /* 0x000fe2000fffe03f */
[----:B------:R-:W-:Y:S01]  /*18810*/  VIADD R12, R12, 0x40 ;  /* 0x000000400c0c7836 */ /* 0x000fe20000000000 */
[----:B------:R-:W-:Y:S01]  /*18820*/  UIADD3.X UR7, URZ, UR23, URZ, UP0, !UPT ;  /* 0x000000173f077290 */ /* 0x000fe200087fe43f */
[----:B------:R-:W-:-:S03]  /*18830*/  ISETP.NE.AND P0, PT, R13, 0x2, PT ;  /* 0x000000020d00780c */ /* 0x000fc60003f05270 */
[----:B------:R-:W-:Y:S01]  /*18840*/  UIADD3 UR17, UR8, 0x20100, URZ ;  /* 0x0002010008117890 */ /* 0x000fe2000fffe03f */
[----:B------:R-:W-:Y:S02]  /*18850*/  SEL R8, RZ, 0x1, P0 ;  /* 0x00000001ff087807 */ /* 0x000fe40000000000 */
[----:B------:R-:W-:Y:S01]  /*18860*/  UMOV UR8, UR16 ;  /* 0x0000001000087c82 */ /* 0x000fe20008000000 */
[----:B------:R-:W-:Y:S01]  /*18870*/  SEL R13, R13, RZ, P0 ;  /* 0x000000ff0d0d7207 */ /* 0x000fe20000000000 */
[----:B------:R0:W-:Y:S01]  /*18880*/  UTMALDG.3D [UR8], [UR6], desc[UR14] ;  /* 0x00000e08060075b4 */ /* 0x0001e20008011000 */
[----:B------:R-:W-:Y:S01]  /*18890*/  LOP3.LUT R3, R3, R8, RZ, 0x3c, !PT ;  /* 0x0000000803037212 */ /* 0x000fe200078e3cff */
[----:B0-----:R-:W-:Y:S01]  /*188a0*/  UMOV UR8, UR17 ;  /* 0x0000001100087c82 */ /* 0x001fe20008000000 */
[----:B------:R-:W-:Y:S02]  /*188b0*/  UMOV UR11, UR19 ;  /* 0x00000013000b7c82 */ /* 0x000fe40008000000 */
[----:B------:R0:W-:Y:S02]  /*188c0*/  UTMALDG.3D.MULTICAST [UR8], [UR26], UR25, desc[UR14] ;  /* 0x00000e081a0073b4 */ /* 0x0001e40008011819 */
[----:B0-----:R-:W-:Y:S05]  /*188d0*/  @P1 BRA `(.L_x_550) ;  /* 0xfffffffc003c1947 */ /* 0x001fea000383ffff */
.L_x_547:
[----:B------:R-:W-:Y:S05]  /*188e0*/  BSYNC B1 ;  /* 0x0000000000017941 */ /* 0x000fea0003800000 */
.L_x_546:
[----:B------:R-:W2:Y:S01]  /*188f0*/  LDL.LU R15, [R1+0x104] ;  /* 0x00010400010f7983 */ /* 0x000ea20000300800 */
[----:B------:R-:W-:Y:S01]  /*18900*/  LOP3.LUT P2, RZ, R9, 0xff, RZ, 0xc0, !PT ;  /* 0x000000ff09ff7812 */ /* 0x000fe2000784c0ff */
[----:B------:R-:W-:Y:S01]  /*18910*/  IMAD.IADD R6, R0, 0x1, R6 ;  /* 0x0000000100067824 */ /* 0x000fe200078e0206 */
[----:B------:R-:W-:Y:S01]  /*18920*/  ULDC.64 UR6, c[0x0][0x650] ;  /* 0x0001940000067ab9 */ /* 0x000fe20000000a00 */
[----:B------:R-:W3:Y:S01]  /*18930*/  LDL.LU R14, [R1+0x108] ;  /* 0x00010800010e7983 */ /* 0x000ee20000300800 */
[----:B------:R-:W-:Y:S01]  /*18940*/  BSSY B1, `(.L_x_551) ;  /* 0x0000074000017945 */ /* 0x000fe20003800000 */
[----:B------:R-:W-:Y:S01]  /*18950*/  MOV R5, 0xffffffff ;  /* 0xffffffff00057802 */ /* 0x000fe20000000f00 */
[----:B------:R-:W-:Y:S01]  /*18960*/  IMAD.MOV.U32 R11, RZ, RZ, -0x1 ;  /* 0xffffffffff0b7424 */ /* 0x000fe200078e00ff */
[----:B------:R-:W-:Y:S02]  /*18970*/  SHF.R.U32.HI R2, RZ, 0x1, R6 ;  /* 0x00000001ff027819 */ /* 0x000fe40000011606 */
[----:B------:R-:W-:-:S02]  /*18980*/  ISETP.GT.U32.AND P0, PT, R6, 0x1, PT ;  /* 0x000000010600780c */ /* 0x000fc40003f04070 */
[----:B------:R-:W-:Y:S02]  /*18990*/  LOP3.LUT R2, R2, 0x1, RZ, 0xc0, !PT ;  /* 0x0000000102027812 */ /* 0x000fe400078ec0ff */
[----:B------:R-:W0:Y:S01]  /*189a0*/  @P2 S2R R3, SR_CgaCtaId ;  /* 0x0000000000032919 */ /* 0x000e220000008800 */
[----:B------:R-:W-:Y:S02]  /*189b0*/  ISETP.LT.U32.AND P0, PT, R0, 0x2, P0 ;  /* 0x000000020000780c */ /* 0x000fe40000701070 */
[----:B------:R-:W-:Y:S02]  /*189c0*/  ISETP.NE.U32.AND P1, PT, R2, 0x1, PT ;  /* 0x000000010200780c */ /* 0x000fe40003f25070 */
[----:B------:R-:W-:Y:S02]  /*189d0*/  @P2 MOV R2, 0x400 ;  /* 0x0000040000022802 */ /* 0x000fe40000000f00 */
[----:B------:R-:W-:Y:S02]  /*189e0*/  ISETP.GT.U32.AND P1, PT, R0, 0x1, !P1 ;  /* 0x000000010000780c */ /* 0x000fe40004f24070 */
[----:B------:R-:W-:-:S02]  /*189f0*/  LOP3.LUT R6, R6, 0x1, RZ, 0xc0, !PT ;  /* 0x0000000106067812 */ /* 0x000fc400078ec0ff */
[----:B------:R-:W-:Y:S02]  /*18a00*/  PRMT R9, RZ, 0x7610, R9 ;  /* 0x00007610ff097816 */ /* 0x000fe40000000009 */
[----:B0-----:R-:W-:Y:S02]  /*18a10*/  @P2 LEA R2, R3, R2, 0x18 ;  /* 0x0000000203022211 */ /* 0x001fe400078ec0ff */
[----:B------:R-:W-:Y:S02]  /*18a20*/  SEL R3, RZ, 0x1, !P1 ;  /* 0x00000001ff037807 */ /* 0x000fe40004800000 */
[----:B------:R0:W-:Y:S02]  /*18a30*/  @P2 SYNCS.ARRIVE.TRANS64.A1T0 RZ, [R2+URZ+0x38], RZ ;  /* 0x000038ff02ff29a7 */ /* 0x0001e4000810003f */
[----:B0-----:R-:W-:-:S04]  /*18a40*/  SEL R2, RZ, 0x1, !P0 ;  /* 0x00000001ff027807 */ /* 0x001fc80004000000 */
[--C-:B------:R-:W-:Y:S01]  /*18a50*/  LOP3.LUT R7, R3, R7, R2.reuse, 0x96, !PT ;  /* 0x0000000703077212 */ /* 0x100fe200078e9602 */
[----:B------:R-:W-:Y:S01]  /*18a60*/  IMAD.MOV.U32 R3, RZ, RZ, -0x1 ;  /* 0xffffffffff037424 */ /* 0x000fe200078e00ff */
[----:B------:R-:W-:Y:S02]  /*18a70*/  PRMT R2, RZ, 0x7610, R2 ;  /* 0x00007610ff027816 */ /* 0x000fe40000000002 */
[----:B---3--:R-:W-:-:S04]  /*18a80*/  IADD3 R14, P0, R14, UR20, RZ ;  /* 0x000000140e0e7c10 */ /* 0x008fc8000ff1e0ff */
[----:B--2---:R-:W-:Y:S01]  /*18a90*/  IADD3.X R15, R15, UR13, RZ, P0, !PT ;  /* 0x0000000d0f0f7c10 */ /* 0x004fe200087fe4ff */
[----:B------:R0:W-:Y:S01]  /*18aa0*/  STL [R1+0x108], R14 ;  /* 0x0001080e01007387 */ /* 0x0001e20000100800 */
[----:B------:R-:W-:-:S03]  /*18ab0*/  ISETP.GE.U32.AND P0, PT, R14, UR6, PT ;  /* 0x000000060e007c0c */ /* 0x000fc6000bf06070 */
[----:B------:R0:W-:Y:S01]  /*18ac0*/  STL [R1+0x104], R15 ;  /* 0x0001040f01007387 */ /* 0x0001e20000100800 */
[----:B------:R-:W-:-:S13]  /*18ad0*/  ISETP.GE.U32.AND.EX P0, PT, R15, UR7, PT, P0 ;  /* 0x000000070f007c0c */ /* 0x000fda000bf06100 */
[----:B0-----:R-:W-:Y:S05]  /*18ae0*/  @P0 BRA `(.L_x_552) ;  /* 0x0000000400640947 */ /* 0x001fea0003800000 */
[----:B------:R-:W0:Y:S01]  /*18af0*/  S2R R8, SR_CTAID.X ;  /* 0x0000000000087919 */ /* 0x000e220000002500 */
[----:B------:R-:W-:Y:S01]  /*18b00*/  ULDC UR6, c[0x0][0x150] ;  /* 0x0000540000067ab9 */ /* 0x000fe20000000800 */
[----:B------:R-:W1:Y:S01]  /*18b10*/  LDC R5, c[0x0][0x144] ;  /* 0x00005100ff057b82 */ /* 0x000e620000000800 */
[----:B------:R-:W-:Y:S01]  /*18b20*/  UISETP.NE.AND UP0, UPT, UR39, URZ, UPT ;  /* 0x0000003f2700728c */ /* 0x000fe2000bf05270 */
[----:B------:R-:W2:Y:S01]  /*18b30*/  S2R R2, SR_CTAID.Y ;  /* 0x0000000000027919 */ /* 0x000ea20000002600 */
[----:B------:R-:W-:-:S04]  /*18b40*/  ULDC UR9, c[0x0][0x630] ;  /* 0x00018c0000097ab9 */ /* 0x000fc80000000800 */
[----:B------:R-:W-:Y:S01]  /*18b50*/  PLOP3.LUT P0, PT, PT, PT, UP0, 0x80, 0x0 ;  /* 0x000000000000781c */ /* 0x000fe20003f0f008 */
[----:B------:R-:W3:Y:S01]  /*18b60*/  LDC R13, c[0x0][0x148] ;  /* 0x00005200ff0d7b82 */ /* 0x000ee20000000800 */
[----:B0-----:R-:W-:Y:S02]  /*18b70*/  I2FP.F32.U32 R3, R8 ;  /* 0x0000000800037245 */ /* 0x001fe40000201000 */
[----:B--2---:R-:W-:-:S03]  /*18b80*/  I2FP.F32.U32 R4, R2 ;  /* 0x0000000200047245 */ /* 0x004fc60000201000 */
[----:B------:R-:W-:Y:S01]  /*18b90*/  FMUL R3, R3, UR6 ;  /* 0x0000000603037c20 */ /* 0x000fe20008400000 */
[----:B------:R-:W-:Y:S02]  /*18ba0*/  ULDC UR6, c[0x0][0x154] ;  /* 0x0000550000067ab9 */ /* 0x000fe40000000800 */
[----:B------:R-:W-:Y:S01]  /*18bb0*/  FMUL R11, R4, UR6 ;  /* 0x00000006040b7c20 */ /* 0x000fe20008400000 */
[----:B------:R-:W-:Y:S02]  /*18bc0*/  ULDC.64 UR6, c[0x0][0x628] ;  /* 0x00018a0000067ab9 */ /* 0x000fe40000000a00 */
[----:B------:R-:W0:Y:S08]  /*18bd0*/  F2I.U32.TRUNC.NTZ R3, R3 ;  /* 0x0000000300037305 */ /* 0x000e30000020f000 */
[----:B------:R-:W2:Y:S01]  /*18be0*/  F2I.U32.TRUNC.NTZ R11, R11 ;  /* 0x0000000b000b7305 */ /* 0x000ea2000020f000 */
[----:B0-----:R-:W-:-:S02]  /*18bf0*/  IMAD.MOV R4, RZ, RZ, -R3 ;  /* 0x000000ffff047224 */ /* 0x001fc400078e0a03 */
[----:B------:R-:W-:Y:S02]  /*18c00*/  IMAD.MOV.U32 R3, RZ, RZ, R15 ;  /* 0x000000ffff037224 */ /* 0x000fe400078e000f */
[----:B-1----:R-:W-:Y:S01]  /*18c10*/  IMAD R8, R5, R4, R8 ;  /* 0x0000000405087224 */ /* 0x002fe200078e0208 */
[----:B--2---:R-:W-:-:S05]  /*18c20*/  IADD3 R4, -R11, RZ, RZ ;  /* 0x000000ff0b047210 */ /* 0x004fca0007ffe1ff */
[----:B---3--:R-:W-:Y:S01]  /*18c30*/  @P0 IMAD R8, R13, R4, R2 ;  /* 0x000000040d080224 */ /* 0x008fe200078e0202 */
[----:B------:R-:W-:Y:S01]  /*18c40*/  ISETP.NE.U32.AND P0, PT, RZ, UR6, PT ;  /* 0x00000006ff007c0c */ /* 0x000fe2000bf05070 */
[----:B------:R-:W-:-:S03]  /*18c50*/  IMAD.MOV.U32 R2, RZ, RZ, R14 ;  /* 0x000000ffff027224 */ /* 0x000fc600078e000e */
[----:B------:R-:W-:-:S13]  /*18c60*/  ISETP.NE.AND.EX P0, PT, RZ, UR7, PT, P0 ;  /* 0x00000007ff007c0c */ /* 0x000fda000bf05300 */
[----:B------:R-:W-:Y:S05]  /*18c70*/  @!P0 BRA `(.L_x_553) ;  /* 0x0000000000288947 */ /* 0x000fea0003800000 */
[----:B------:R-:W-:Y:S02]  /*18c80*/  ULDC UR8, c[0x0][0x634] ;  /* 0x00018d0000087ab9 */ /* 0x000fe40000000800 */
[----:B------:R-:W-:-:S05]  /*18c90*/  IADD3 R3, P0, R14, UR8, RZ ;  /* 0x000000080e037c10 */ /* 0x000fca000ff1e0ff */
[----:B------:R-:W-:-:S04]  /*18ca0*/  IMAD.X R11, RZ, RZ, R15, P0 ;  /* 0x000000ffff0b7224 */ /* 0x000fc800000e060f */
[----:B------:R-:W-:-:S04]  /*18cb0*/  IMAD.WIDE.U32 R4, R11, UR6, RZ ;  /* 0x000000060b047c25 */ /* 0x000fc8000f8e00ff */
[----:B------:R-:W-:-:S04]  /*18cc0*/  IMAD.WIDE.U32 R4, P0, R3, UR7, R4 ;  /* 0x0000000703047c25 */ /* 0x000fc8000f800004 */
[----:B------:R-:W-:-:S04]  /*18cd0*/  IMAD.WIDE.U32 R2, R3, UR6, RZ ;  /* 0x0000000603027c25 */ /* 0x000fc8000f8e00ff */
[----:B------:R-:W-:Y:S01]  /*18ce0*/  IMAD.MOV.U32 R2, RZ, RZ, R5 ;  /* 0x000000ffff027224 */ /* 0x000fe200078e0005 */
[----:B------:R-:W-:Y:S02]  /*18cf0*/  IADD3 RZ, P1, R3, R4, RZ ;  /* 0x0000000403ff7210 */ /* 0x000fe40007f3e0ff */
[----:B------:R-:W-:-:S03]  /*18d00*/  IADD3.X R3, RZ, RZ, RZ, P0, !PT ;  /* 0x000000ffff037210 */ /* 0x000fc600007fe4ff */
[----:B------:R-:W-:-:S08]  /*18d10*/  IMAD.WIDE.U32.X R2, R11, UR7, R2, P1 ;  /* 0x000000070b027c25 */ /* 0x000fd000088e0402 */
.L_x_553:
[--C-:B------:R-:W-:Y:S01]  /*18d20*/  SHF.R.U64 R11, R2, UR9, R3.reuse ;  /* 0x00000009020b7c19 */ /* 0x100fe20008001203 */
[----:B------:R-:W-:Y:S01]  /*18d30*/  ULDC.64 UR6, c[0x0][0x620] ;  /* 0x0001880000067ab9 */ /* 0x000fe20000000a00 */
[----:B------:R-:W-:Y:S01]  /*18d40*/  SHF.R.U32.HI R2, RZ, UR9, R3 ;  /* 0x00000009ff027c19 */ /* 0x000fe20008011603 */
[----:B------:R-:W-:Y:S01]  /*18d50*/  ULDC.64 UR8, c[0x0][0x640] ;  /* 0x0001900000087ab9 */ /* 0x000fe20000000a00 */
[----:B------:R-:W-:Y:S02]  /*18d60*/  IADD3 R13, P0, RZ, -R11, RZ ;  /* 0x8000000bff0d7210 */ /* 0x000fe40007f1e0ff */
[----:B------:R-:W-:-:S03]  /*18d70*/  MOV R3, R15 ;  /* 0x0000000f00037202 */ /* 0x000fc60000000f00 */
[----:B------:R-:W-:Y:S01]  /*18d80*/  IMAD.X R2, RZ, RZ, ~R2, P0 ;  /* 0x000000ffff027224 */ /* 0x000fe200000e0e02 */
[----:B------:R-:W-:-:S03]  /*18d90*/  ISETP.NE.U32.AND P0, PT, RZ, UR8, PT ;  /* 0x00000008ff007c0c */ /* 0x000fc6000bf05070 */
[----:B------:R-:W-:Y:S01]  /*18da0*/  IMAD R2, R2, UR6, RZ ;  /* 0x0000000602027c24 */ /* 0x000fe2000f8e02ff */
[----:B------:R-:W-:-:S03]  /*18db0*/  ISETP.NE.AND.EX P0, PT, RZ, UR9, PT, P0 ;  /* 0x00000009ff007c0c */ /* 0x000fc6000bf05300 */
[----:B------:R-:W-:Y:S02]  /*18dc0*/  IMAD R5, R13, UR7, R2 ;  /* 0x000000070d057c24 */ /* 0x000fe4000f8e0202 */
[----:B------:R-:W-:-:S04]  /*18dd0*/  IMAD.MOV.U32 R2, RZ, RZ, R14 ;  /* 0x000000ffff027224 */ /* 0x000fc800078e000e */
[----:B------:R-:W-:Y:S01]  /*18de0*/  IMAD.WIDE.U32 R2, R13, UR6, R2 ;  /* 0x000000060d027c25 */ /* 0x000fe2000f8e0002 */
[----:B------:R-:W-:-:S03]  /*18df0*/  ULDC UR6, c[0x0][0x618] ;  /* 0x0001860000067ab9 */ /* 0x000fc60000000800 */
[----:B------:R-:W-:-:S05]  /*18e00*/  IMAD.IADD R3, R3, 0x1, R5 ;  /* 0x0000000103037824 */ /* 0x000fca00078e0205 */
[--C-:B------:R-:W-:Y:S02]  /*18e10*/  SHF.R.U64 R12, R2, UR6, R3.reuse ;  /* 0x00000006020c7c19 */ /* 0x100fe40008001203 */
[----:B------:R-:W-:Y:S01]  /*18e20*/  SHF.R.U32.HI R3, RZ, UR6, R3 ;  /* 0x00000006ff037c19 */ /* 0x000fe20008011603 */
[----:B------:R-:W-:-:S03]  /*18e30*/  ULDC UR6, c[0x0][0x608] ;  /* 0x0001820000067ab9 */ /* 0x000fc60000000800 */
[--C-:B------:R-:W-:Y:S02]  /*18e40*/  SHF.R.U64 R13, R12, UR6, R3.reuse ;  /* 0x000000060c0d7c19 */ /* 0x100fe40008001203 */
[----:B------:R-:W-:Y:S01]  /*18e50*/  SHF.R.U32.HI R2, RZ, UR6, R3 ;  /* 0x00000006ff027c19 */ /* 0x000fe20008011603 */
[----:B------:R-:W-:-:S03]  /*18e60*/  ULDC UR6, c[0x0][0x658] ;  /* 0x0001960000067ab9 */ /* 0x000fc60000000800 */
[--C-:B------:R-:W-:Y:S02]  /*18e70*/  SHF.R.U64 R14, R13, UR6, R2.reuse ;  /* 0x000000060d0e7c19 */ /* 0x100fe40008001202 */
[----:B------:R-:W-:-:S03]  /*18e80*/  SHF.R.U32.HI R15, RZ, UR6, R2 ;  /* 0x00000006ff0f7c19 */ /* 0x000fc60008011602 */
[----:B------:R-:W-:Y:S02]  /*18e90*/  IMAD.MOV.U32 R2, RZ, RZ, R14 ;  /* 0x000000ffff027224 */ /* 0x000fe400078e000e */
[----:B------:R-:W-:Y:S01]  /*18ea0*/  IMAD.MOV.U32 R3, RZ, RZ, R15 ;  /* 0x000000ffff037224 */ /* 0x000fe200078e000f */
[----:B------:R-:W-:Y:S06]  /*18eb0*/  @!P0 BRA `(.L_x_554) ;  /* 0x0000000000288947 */ /* 0x000fec0003800000 */
[----:B------:R-:W-:Y:S02]  /*18ec0*/  ULDC UR6, c[0x0][0x64c] ;  /* 0x0001930000067ab9 */ /* 0x000fe40000000800 */
[----:B------:R-:W-:-:S04]  /*18ed0*/  IADD3 R3, P0, R14, UR6, RZ ;  /* 0x000000060e037c10 */ /* 0x000fc8000ff1e0ff */
[----:B------:R-:W-:-:S05]  /*18ee0*/  IADD3.X R15, RZ, R15, RZ, P0, !PT ;  /* 0x0000000fff0f7210 */ /* 0x000fca00007fe4ff */
[----:B------:R-:W-:-:S04]  /*18ef0*/  IMAD.WIDE.U32 R4, R15, UR8, RZ ;  /* 0x000000080f047c25 */ /* 0x000fc8000f8e00ff */
[----:B------:R-:W-:-:S04]  /*18f00*/  IMAD.WIDE.U32 R4, P0, R3, UR9, R4 ;  /* 0x0000000903047c25 */ /* 0x000fc8000f800004 */
[----:B------:R-:W-:-:S04]  /*18f10*/  IMAD.WIDE.U32 R2, R3, UR8, RZ ;  /* 0x0000000803027c25 */ /* 0x000fc8000f8e00ff */
[----:B------:R-:W-:Y:S01]  /*18f20*/  IMAD.MOV.U32 R2, RZ, RZ, R5 ;  /* 0x000000ffff027224 */ /* 0x000fe200078e0005 */
[----:B------:R-:W-:Y:S01]  /*18f30*/  IADD3 RZ, P1, R3, R4, RZ ;  /* 0x0000000403ff7210 */ /* 0x000fe20007f3e0ff */
[----:B------:R-:W-:-:S04]  /*18f40*/  IMAD.X R3, RZ, RZ, RZ, P0 ;  /* 0x000000ffff037224 */ /* 0x000fc800000e06ff */
[----:B------:R-:W-:-:S08]  /*18f50*/  IMAD.WIDE.U32.X R2, R15, UR9, R2, P1 ;  /* 0x000000090f027c25 */ /* 0x000fd000088e0402 */
.L_x_554:
[----:B------:R-:W-:Y:S01]  /*18f60*/  ULDC UR6, c[0x0][0x648] ;  /* 0x0001920000067ab9 */ /* 0x000fe20000000800 */
[----:B------:R-:W-:Y:S01]  /*18f70*/  LOP3.LUT R13, R13, UR18, RZ, 0xc0, !PT ;  /* 0x000000120d0d7c12 */ /* 0x000fe2000f8ec0ff */
[----:B------:R-:W-:Y:S01]  /*18f80*/  UISETP.NE.AND UP0, UPT, UR39, URZ, UPT ;  /* 0x0000003f2700728c */ /* 0x000fe2000bf05270 */
[----:B------:R-:W-:Y:S01]  /*18f90*/  SHF.R.U64 R2, R2, UR6, R3 ;  /* 0x0000000602027c19 */ /* 0x000fe20008001203 */
[----:B------:R-:W-:Y:S01]  /*18fa0*/  ULDC UR6, c[0x0][0x638] ;  /* 0x00018e0000067ab9 */ /* 0x000fe20000000800 */
[----:B------:R-:W-:-:S03]  /*18fb0*/  LOP3.LUT R5, R12, UR4, RZ, 0xc0, !PT ;  /* 0x000000040c057c12 */ /* 0x000fc6000f8ec0ff */
[----:B------:R-:W-:Y:S01]  /*18fc0*/  IMAD.MOV R3, RZ, RZ, -R2 ;  /* 0x000000ffff037224 */ /* 0x000fe200078e0a02 */
[----:B------:R-:W-:Y:S01]  /*18fd0*/  PLOP3.LUT P0, PT, PT, PT, UP0, 0x40, 0x0 ;  /* 0x000000000000781c */ /* 0x000fe20003f0e808 */
[----:B------:R-:W-:Y:S01]  /*18fe0*/  IMAD R13, R2, UR5, R13 ;  /* 0x00000005020d7c24 */ /* 0x000fe2000f8e020d */
[----:B------:R-:W-:Y:S01]  /*18ff0*/  PLOP3.LUT P1, PT, PT, PT, UP0, 0x40, 0x0 ;  /* 0x000000000000781c */ /* 0x000fe20003f2e808 */
[----:B------:R-:W-:Y:S01]  /*19000*/  IMAD R14, R3, UR6, R14 ;  /* 0x00000006030e7c24 */ /* 0x000fe2000f8e020e */
[----:B------:R-:W-:Y:S01]  /*19010*/  ULDC UR6, c[0x0][0x610] ;  /* 0x0001840000067ab9 */ /* 0x000fe20000000800 */
[----:B------:R-:W-:Y:S01]  /*19020*/  MOV R2, 0x1 ;  /* 0x0000000100027802 */ /* 0x000fe20000000f00 */
[----:B------:R-:W-:Y:S01]  /*19030*/  IMAD R8, R13, UR6, R8 ;  /* 0x000000060d087c24 */ /* 0x000fe2000f8e0208 */
[----:B------:R-:W-:Y:S02]  /*19040*/  ULDC UR6, c[0x0][0x600] ;  /* 0x0001800000067ab9 */ /* 0x000fe40000000800 */
[----:B------:R-:W-:-:S05]  /*19050*/  IMAD R5, R14, UR6, R5 ;  /* 0x000000060e057c24 */ /* 0x000fca000f8e0205 */
[----:B------:R-:W-:Y:S02]  /*19060*/  SEL R3, R5, R8, P0 ;  /* 0x0000000805037207 */ /* 0x000fe40000000000 */
[----:B------:R-:W-:-:S07]  /*19070*/  SEL R5, R8, R5, P1 ;  /* 0x0000000508057207 */ /* 0x000fce0000800000 */
.L_x_552:
[----:B------:R-:W-:Y:S05]  /*19080*/  BSYNC B1 ;  /* 0x0000000000017941 */ /* 0x000fea0003800000 */
.L_x_551:
[----:B------:R-:W-:-:S13]  /*19090*/  LOP3.LUT P0, RZ, R2, 0xff, RZ, 0xc0, !PT ;  /* 0x000000ff02ff7812 */ /* 0x000fda000780c0ff */
[----:B------:R-:W-:Y:S05]  /*190a0*/  @P0 BRA `(.L_x_555) ;  /* 0xfffffff400140947 */ /* 0x000fea000383ffff */
[----:B------:R-:W-:Y:S05]  /*190b0*/  BSYNC B0 ;  /* 0x0000000000007941 */ /* 0x000fea0003800000 */
.L_x_544:
[----:B------:R-:W-:-:S03]  /*190c0*/  UMOV UR6, 0xffffffff ;  /* 0xffffffff00067882 */ /* 0x000fc60000000000 */
[----:B------:R-:W-:Y:S05]  /*190d0*/  BRA.DIV UR6, `(.L_x_556) ;  /* 0x0000000206d07947 */ /* 0x000fea000b800000 */
[----:B------:R-:W-:-:S13]  /*190e0*/  ELECT P6, URZ, PT ;  /* 0x00000000003f782f */ /* 0x000fda00038c0000 */
.L_x_568:
[----:B------:R-:W-:Y:S04]  /*190f0*/  BSSY B0, `(.L_x_557) ;  /* 0x000001a000007945 */ /* 0x000fe80003800000 */
[----:B------:R-:W-:Y:S05]  /*19100*/  @!P6 BRA `(.L_x_558) ;  /* 0x000000000060e947 */ /* 0x000fea0003800000 */
[----:B------:R-:W-:-:S04]  /*19110*/  ULOP3.LUT UR6, UR38, 0x2, URZ, 0xfc, !UPT ;  /* 0x0000000226067892 */ /* 0x000fc8000f8efc3f */
[----:B------:R-:W-:-:S06]  /*19120*/  UISETP.NE.AND UP0, UPT, UR6, 0x3, UPT ;  /* 0x000000030600788c */ /* 0x000fcc000bf05270 */
[----:B------:R-:W-:-:S13]  /*19130*/  PLOP3.LUT P0, PT, PT, PT, UP0, 0x80, 0x0 ;  /* 0x000000000000781c */ /* 0x000fda0003f0f008 */
[----:B------:R-:W-:Y:S05]  /*19140*/  @!P0 BRA `(.L_x_559) ;  /* 0x0000000000048947 */ /* 0x000fea0003800000 */
[----:B------:R-:W-:Y:S01]  /*19150*/  BPT.TRAP 0x1 ;  /* 0x000000040000795c */ /* 0x000fe20000300000 */
.L_x_559:
[----:B------:R-:W0:Y:S01]  /*19160*/  S2R R3, SR_CgaCtaId ;  /* 0x0000000000037919 */ /* 0x000e220000008800 */
[----:B------:R-:W-:-:S04]  /*19170*/  MOV R0, 0x400 ;  /* 0x0000040000007802 */ /* 0x000fc80000000f00 */
[----:B0-----:R-:W-:Y:S02]  /*19180*/  LEA R3, R3, R0, 0x18 ;  /* 0x0000000003037211 */ /* 0x001fe400078ec0ff */
[----:B------:R-:W-:-:S03]  /*19190*/  SHF.L.U32 R0, R7, 0x1f, RZ ;  /* 0x0000001f07007819 */ /* 0x000fc600000006ff */
[----:B------:R-:W-:-:S04]  /*191a0*/  VIADD R3, R3, 0x10 ;  /* 0x0000001003037836 */ /* 0x000fc80000000000 */
[----:B------:R-:W-:-:S04]  /*191b0*/  IMAD R5, R6, 0x8, R3 ;  /* 0x0000000806057824 */ /* 0x000fc800078e0203 */
[----:B------:R-:W0:Y:S02]  /*191c0*/  SYNCS.PHASECHK.TRANS64.TRYWAIT P0, [R5+URZ], R0 ;  /* 0x00000000050075a7 */ /* 0x000e24000800017f */
[----:B0-----:R-:W-:Y:S05]  /*191d0*/  @!P0 BRA `(.L_x_560) ;  /* 0x0000000000b08947 */ /* 0x001fea0003800000 */
.L_x_569:
[----:B------:R-:W-:-:S05]  /*191e0*/  VIADD R6, R6, 0x1 ;  /* 0x0000000106067836 */ /* 0x000fca0000000000 */
[----:B------:R-:W-:-:S04]  /*191f0*/  ISETP.NE.AND P0, PT, R6, 0x2, PT ;  /* 0x000000020600780c */ /* 0x000fc80003f05270 */
[----:B0-----:R-:W-:Y:S02]  /*19200*/  SEL R0, RZ, 0x1, P0 ;  /* 0x00000001ff007807 */ /* 0x001fe40000000000 */
[----:B------:R-:W-:Y:S02]  /*19210*/  SEL R6, R6, RZ, P0 ;  /* 0x000000ff06067207 */ /* 0x000fe40000000000 */
[----:B------:R-:W-:Y:S02]  /*19220*/  LOP3.LUT R0, R7, R0, RZ, 0x3c, !PT ;  /* 0x0000000007007212 */ /* 0x000fe400078e3cff */
[----:B------:R-:W-:Y:S02]  /*19230*/  LEA R3, R6, R3, 0x3 ;  /* 0x0000000306037211 */ /* 0x000fe400078e18ff */
[----:B------:R-:W-:-:S07]  /*19240*/  SHF.L.U32 R0, R0, 0x1f, RZ ;  /* 0x0000001f00007819 */ /* 0x000fce00000006ff */
.L_x_561:
[----:B0-----:R0:W1:Y:S02]  /*19250*/  SYNCS.PHASECHK.TRANS64.TRYWAIT P0, [R3+URZ], R0 ;  /* 0x00000000030075a7 */ /* 0x001064000800017f */
[----:B-1----:R-:W-:Y:S05]  /*19260*/  @!P0 NANOSLEEP.SYNCS 0x989680 ;  /* 0x009896800000895d */ /* 0x002fea0003900000 */
[----:B------:R-:W1:Y:S02]  /*19270*/  @!P0 SYNCS.PHASECHK.TRANS64 P0, [R3+URZ], R0 ;  /* 0x00000000030085a7 */ /* 0x000e64000800007f */
[----:B-1----:R-:W-:Y:S05]  /*19280*/  @!P0 BRA `(.L_x_561) ;  /* 0xfffffffc00f08947 */ /* 0x002fea000383ffff */
.L_x_558:
[----:B------:R-:W-:Y:S05]  /*19290*/  BSYNC B0 ;  /* 0x0000000000007941 */ /* 0x000fea0003800000 */
.L_x_557:
[----:B------:R-:W-:Y:S05]  /*192a0*/  EXIT ;  /* 0x000000000000794d */ /* 0x000fea0003800000 */
.L_x_21:
[----:B-1----:R1:W2:Y:S02]  /*192b0*/  SYNCS.PHASECHK.TRANS64.TRYWAIT P1, [R4+URZ], R3 ;  /* 0x00000003040075a7 */ /* 0x0022a4000802017f */
[----:B--2---:R-:W-:Y:S05]  /*192c0*/  @!P1 NANOSLEEP.SYNCS 0x989680 ;  /* 0x009896800000995d */ /* 0x004fea0003900000 */
[----:B------:R-:W2:Y:S02]  /*192d0*/  @!P1 SYNCS.PHASECHK.TRANS64 P1, [R4+URZ], R3 ;  /* 0x00000003040095a7 */ /* 0x000ea4000802007f */
[----:B--2---:R-:W-:Y:S05]  /*192e0*/  @!P1 BRA `(.L_x_21) ;  /* 0xfffffffc00f09947 */ /* 0x004fea000383ffff */
[----:B------:R-:W-:Y:S05]  /*192f0*/  BRA `(.L_x_20) ;  /* 0xfffffe8000f47947 */ /* 0x000fea000383ffff */
.L_x_26:
[----:B-1----:R1:W2:Y:S02]  /*19300*/  SYNCS.PHASECHK.TRANS64.TRYWAIT P1, [R4+URZ], R5 ;  /* 0x00000005040075a7 */ /* 0x0022a4000802017f */
[----:B--2---:R-:W-:Y:S05]  /*19310*/  @!P1 NANOSLEEP.SYNCS 0x989680 ;  /* 0x009896800000995d */ /* 0x004fea0003900000 */
[----:B------:R-:W2:Y:S02]  /*19320*/  @!P1 SYNCS.PHASECHK.TRANS64 P1, [R4+URZ], R5 ;  /* 0x00000005040095a7 */ /* 0x000ea4000802007f */
[----:B--2---:R-:W-:Y:S05]  /*19330*/  @!P1 BRA `(.L_x_26) ;  /* 0xfffffffc00f09947 */ /* 0x004fea000383ffff */
[----:B------:R-:W-:Y:S05]  /*19340*/  BRA `(.L_x_25) ;  /* 0xfffffea800c47947 */ /* 0x000fea000383ffff */
.L_x_545:
[----:B------:R-:W-:Y:S01]  /*19350*/  BSSY B1, `(.L_x_562) ;  /* 0x0000006000017945 */ /* 0x000fe20003800000 */
[----:B------:R-:W-:-:S07]  /*19360*/  IMAD.MOV.U32 R15, RZ, RZ, -0x1 ;  /* 0xffffffffff0f7424 */ /* 0x000fce00078e00ff */
[----:B------:R-:W-:Y:S05]  /*19370*/  WARPSYNC.COLLECTIVE R15, `(.L_x_563) ;  /* 0x000000000f0c7348 */ /* 0x000fea0003c00000 */
[----:B------:R-:W-:Y:S02]  /*19380*/  ELECT P6, UR62, PT ;  /* 0x00000000003e782f */ /* 0x000fe400038c0000 */
[----:B------:R-:W-:Y:S01]  /*19390*/  MOV R14, UR62 ;  /* 0x0000003e000e7c02 */ /* 0x000fe20008000f00 */
[----:B------:R-:W-:Y:S10]  /*193a0*/  ENDCOLLECTIVE ;  /* 0x000000000000791b */ /* 0x000ff40003800000 */
.L_x_563:
[----:B------:R-:W-:Y:S05]  /*193b0*/  BSYNC B1 ;  /* 0x0000000000017941 */ /* 0x000fea0003800000 */
.L_x_562:
[----:B------:R-:W-:Y:S05]  /*193c0*/  BRA `(.L_x_564) ;  /* 0xfffffff000587947 */ /* 0x000fea000383ffff */
.L_x_548:
[----:B0-----:R0:W1:Y:S02]  /*193d0*/  SYNCS.PHASECHK.TRANS64.TRYWAIT P0, [R15+URZ+0x10], R14 ;  /* 0x0000100e0f0075a7 */ /* 0x001064000800017f */
[----:B-1----:R-:W-:Y:S05]  /*193e0*/  @!P0 NANOSLEEP.SYNCS 0x989680 ;  /* 0x009896800000895d */ /* 0x002fea0003900000 */
[----:B------:R-:W1:Y:S02]  /*193f0*/  @!P0 SYNCS.PHASECHK.TRANS64 P0, [R15+URZ+0x10], R14 ;  /* 0x0000100e0f0085a7 */ /* 0x000e64000800007f */
[----:B-1----:R-:W-:Y:S05]  /*19400*/  @!P0 BRA `(.L_x_548) ;  /* 0xfffffffc00f08947 */ /* 0x002fea000383ffff */
[----:B------:R-:W-:Y:S05]  /*19410*/  BRA `(.L_x_565) ;  /* 0xfffffff000887947 */ /* 0x000fea000383ffff */
.L_x_556:
[----:B------:R-:W-:Y:S01]  /*19420*/  BSSY B0, `(.L_x_566) ;  /* 0x0000006000007945 */ /* 0x000fe20003800000 */
[----:B------:R-:W-:-:S07]  /*19430*/  IMAD.MOV.U32 R15, RZ, RZ, -0x1 ;  /* 0xffffffffff0f7424 */ /* 0x000fce00078e00ff */
[----:B------:R-:W-:Y:S05]  /*19440*/  WARPSYNC.COLLECTIVE R15, `(.L_x_567) ;  /* 0x000000000f0c7348 */ /* 0x000fea0003c00000 */
[----:B------:R-:W-:Y:S02]  /*19450*/  ELECT P6, UR62, PT ;  /* 0x00000000003e782f */ /* 0x000fe400038c0000 */
[----:B------:R-:W-:Y:S01]  /*19460*/  MOV R14, UR62 ;  /* 0x0000003e000e7c02 */ /* 0x000fe20008000f00 */
[----:B------:R-:W-:Y:S10]  /*19470*/  ENDCOLLECTIVE ;  /* 0x000000000000791b */ /* 0x000ff40003800000 */
.L_x_567:
[----:B------:R-:W-:Y:S05]  /*19480*/  BSYNC B0 ;  /* 0x0000000000007941 */ /* 0x000fea0003800000 */
.L_x_566:
[----:B------:R-:W-:Y:S05]  /*19490*/  BRA `(.L_x_568) ;  /* 0xfffffffc00147947 */ /* 0x000fea000383ffff */
.L_x_560:
[----:B0-----:R0:W1:Y:S02]  /*194a0*/  SYNCS.PHASECHK.TRANS64.TRYWAIT P0, [R5+URZ], R0 ;  /* 0x00000000050075a7 */ /* 0x001064000800017f */
[----:B-1----:R-:W-:Y:S05]  /*194b0*/  @!P0 NANOSLEEP.SYNCS 0x989680 ;  /* 0x009896800000895d */ /* 0x002fea0003900000 */
[----:B------:R-:W1:Y:S02]  /*194c0*/  @!P0 SYNCS.PHASECHK.TRANS64 P0, [R5+URZ], R0 ;  /* 0x00000000050085a7 */ /* 0x000e64000800007f */
[----:B-1----:R-:W-:Y:S05]  /*194d0*/  @!P0 BRA `(.L_x_560) ;  /* 0xfffffffc00f08947 */ /* 0x002fea000383ffff */
[----:B------:R-:W-:Y:S05]  /*194e0*/  BRA `(.L_x_569) ;  /* 0xfffffffc003c7947 */ /* 0x000fea000383ffff */
.L_x_570:
[----:B------:R-:W-:-:S00]  /*194f0*/  BRA `(.L_x_570) ;  /* 0xfffffffc00fc7947 */ /* 0x000fc0000383ffff */
[----:B------:R-:W-:-:S00]  /*19500*/  NOP ;  /* 0x0000000000007918 */ /* 0x000fc00000000000 */
[----:B------:R-:W-:-:S00]  /*19510*/  NOP ;  /* 0x0000000000007918 */ /* 0x000fc00000000000 */
[----:B------:R-:W-:-:S00]  /*19520*/  NOP ;  /* 0x0000000000007918 */ /* 0x000fc00000000000 */
[----:B------:R-:W-:-:S00]  /*19530*/  NOP ;  /* 0x0000000000007918 */ /* 0x000fc00000000000 */
[----:B------:R-:W-:-:S00]  /*19540*/  NOP ;  /* 0x0000000000007918 */ /* 0x000fc00000000000 */
[----:B------:R-:W-:-:S00]  /*19550*/  NOP ;  /* 0x0000000000007918 */ /* 0x000fc00000000000 */
[----:B------:R-:W-:-:S00]  /*19560*/  NOP ;  /* 0x0000000000007918 */ /* 0x000fc00000000000 */
[----:B------:R-:W-:-:S00]  /*19570*/  NOP ;  /* 0x0000000000007918 */ /* 0x000fc00000000000 */
.L_x_571:


//--------------------- .nv.global.init           --------------------------
	.section	.nv.global.init,"aw",@progbits
.nv.global.init:
	.type		$str$22,@object
	.size		$str$22,($str$23 - $str$22)
$str$22:
        /*0000*/ 	.byte	0x6b, 0x5f, 0x74, 0x69, 0x6c, 0x65, 0x5f, 0x63, 0x6f, 0x75, 0x6e, 0x74, 0x20, 0x3e, 0x3d, 0x20
        /*0010*/ 	.byte	0x31, 0x00
	.type		$str$23,@object
	.size		$str$23,(__unnamed_1 - $str$23)
$str$23:
        /*0012*/ 	.byte	0x2f, 0x74, 0x6d, 0x70, 0x2f, 0x63, 0x75, 0x74, 0x6c, 0x61, 0x73, 0x73, 0x5f, 0x73, 0x77, 0x65
        /*0022*/ 	.byte	0x65, 0x70, 0x5f, 0x73, 0x72, 0x63, 0x2f, 0x69, 0x6e, 0x63, 0x6c, 0x75, 0x64, 0x65, 0x2f, 0x63
        /*0032*/ 	.byte	0x75, 0x74, 0x6c, 0x61, 0x73, 0x73, 0x2f, 0x67, 0x65, 0x6d, 0x6d, 0x2f, 0x63, 0x6f, 0x6c, 0x6c
        /*0042*/ 	.byte	0x65, 0x63, 0x74, 0x69, 0x76, 0x65, 0x2f, 0x73, 0x6d, 0x39, 0x30, 0x5f, 0x6d, 0x6d, 0x61, 0x5f
        /*0052*/ 	.byte	0x74, 0x6d, 0x61, 0x5f, 0x67, 0x6d, 0x6d, 0x61, 0x5f, 0x73, 0x73, 0x5f, 0x77, 0x61, 0x72, 0x70
        /*0062*/ 	.byte	0x73, 0x70, 0x65, 0x63, 0x69, 0x61, 0x6c, 0x69, 0x7a, 0x65, 0x64, 0x2e, 0x68, 0x70, 0x70, 0x00
	.type		__unnamed_1,@object
	.size		__unnamed_1,(.L_0 - __unnamed_1)
__unnamed_1:
        /* <DEDUP_REMOVED lines=182> */
        /*0bd2*/ 	.byte	0x00
.L_0:


//--------------------- .nv.shared._ZN7cutlass13device_kernelINS_4gemm6kernel13GemmUniversalIN4cute5tupleIJiiiiEEENS1_10collective13CollectiveMmaINS1_34MainloopSm90TmaGmmaWarpSpecializedILi2ENS5_IJNS4_1CILi2EEENSA_ILi1EEESC_EEENS1_35KernelTmaWarpSpecializedCooperativeEEENS5_IJNSA_ILi512EEENSA_ILi128EEENSA_ILi64EEEEEENS_10bfloat16_tENS5_IJlSC_lEEESK_SL_NS4_8TiledMMAINS4_8MMA_AtomIJNS4_4SM904GMMA28MMA_64x128x16_F32BF16BF16_SSILNSP_5MajorE0ELSR_0ELNSP_7ScaleInE1ELSS_1EEEEEENS4_6LayoutISD_NS5_IJSC_NSA_ILi0EEESW_EEEEENS5_IJNS4_10UnderscoreESZ_SZ_EEEEENS4_13SM90_TMA_LOADENS4_14ComposedLayoutINS4_7SwizzleILi3ELi4ELi3EEENS4_18smem_ptr_flag_bitsILi16EEENSV_INS5_IJNSA_ILi8EEESI_EEENS5_IJSI_SC_EEEEEEEvNS4_8identityENS4_23SM90_TMA_LOAD_MULTICASTES1C_vS1D_EENS_8epilogue10collective6detail29Sm90TmaWarpSpecializedAdapterINS1H_15DefaultEpilogueISK_SL_SL_NS1G_6thread17LinearCombinationISK_Li1EffLNS1L_9ScaleType4KindE0ELNS_15FloatRoundStyleE2ESK_EENS1_15EpilogueDefaultEEEEEvvEEEEvNT_6ParamsE --------------------------
	.section	.nv.shared._ZN7cutlass13device_kernelINS_4gemm6kernel13GemmUniversalIN4cute5tupleIJiiiiEEENS1_10collective13CollectiveMmaINS1_34MainloopSm90TmaGmmaWarpSpecializedILi2ENS5_IJNS4_1CILi2EEENSA_ILi1EEESC_EEENS1_35KernelTmaWarpSpecializedCooperativeEEENS5_IJNSA_ILi512EEENSA_ILi128EEENSA_ILi64EEEEEENS_10bfloat16_tENS5_IJlSC_lEEESK_SL_NS4_8TiledMMAINS4_8MMA_AtomIJNS4_4SM904GMMA28MMA_64x128x16_F32BF16BF16_SSILNSP_5MajorE0ELSR_0ELNSP_7ScaleInE1ELSS_1EEEEEENS4_6LayoutISD_NS5_IJSC_NSA_ILi0EEESW_EEEEENS5_IJNS4_10UnderscoreESZ_SZ_EEEEENS4_13SM90_TMA_LOADENS4_14ComposedLayoutINS4_7SwizzleILi3ELi4ELi3EEENS4_18smem_ptr_flag_bitsILi16EEENSV_INS5_IJNSA_ILi8EEESI_EEENS5_IJSI_SC_EEEEEEEvNS4_8identityENS4_23SM90_TMA_LOAD_MULTICASTES1C_vS1D_EENS_8epilogue10collective6detail29Sm90TmaWarpSpecializedAdapterINS1H_15DefaultEpilogueISK_SL_SL_NS1G_6thread17LinearCombinationISK_Li1EffLNS1L_9ScaleType4KindE0ELNS_15FloatRoundStyleE2ESK_EENS1_15EpilogueDefaultEEEEEvvEEEEvNT_6ParamsE,"aw",@nobits
	.sectionflags	@""
	.align	16
	.zero		1024


//--------------------- .nv.shared.reserved.0     --------------------------
	.section	.nv.shared.reserved.0,"aw",@nobits
	.weak		__nv_reservedSMEM_offset_0_alias
	.size		__nv_reservedSMEM_offset_0_alias, 0, 0
	.other		__nv_reservedSMEM_offset_0_alias,@"STO_CUDA_RESERVED_SHARED STV_DEFAULT"
__nv_reservedSMEM_offset_0_alias:
	.zero		0


//--------------------- .nv.global                --------------------------
	.section	.nv.global,"aw",@nobits
.nv.global:
	.type		_ZN39_INTERNAL_92841284_4_k_cu_2a672ec5_39594cute1_E,@object
	.size		_ZN39_INTERNAL_92841284_4_k_cu_2a672ec5_39594cute1_E,(_ZN39_INTERNAL_92841284_4_k_cu_2a672ec5_39594cuda3std3__45__cpo6cbeginE - _ZN39_INTERNAL_92841284_4_k_cu_2a672ec5_39594cute1_E)
_ZN39_INTERNAL_92841284_4_k_cu_2a672ec5_39594cute1_E:
	.zero		1
	.type		_ZN39_INTERNAL_92841284_4_k_cu_2a672ec5_39594cuda3std3__45__cpo6cbeginE,@object
	.size		_ZN39_INTERNAL_92841284_4_k_cu_2a672ec5_39594cuda3std3__45__cpo6cbeginE,(_ZN39_INTERNAL_92841284_4_k_cu_2a672ec5_39594cuda3std3__48in_placeE - _ZN39_INTERNAL_92841284_4_k_cu_2a672ec5_39594cuda3std3__45__cpo6cbeginE)
_ZN39_INTERNAL_92841284_4_k_cu_2a672ec5_39594cuda3std3__45__cpo6cbeginE:
	.zero		1
	.type		_ZN39_INTERNAL_92841284_4_k_cu_2a672ec5_39594cuda3std3__48in_placeE,@object
	.size		_ZN39_INTERNAL_92841284_4_k_cu_2a672ec5_39594cuda3std3__48in_placeE,(_ZN39_INTERNAL_92841284_4_k_cu_2a672ec5_39594cuda3std6ranges3__45__cpo9iter_moveE - _ZN39_INTERNAL_92841284_4_k_cu_2a672ec5_39594cuda3std3__48in_placeE)
_ZN39_INTERNAL_92841284_4_k_cu_2a672ec5_39594cuda3std3__48in_placeE:
	.zero		1
	.type		_ZN39_INTERNAL_92841284_4_k_cu_2a672ec5_39594cuda3std6ranges3__45__cpo9iter_moveE,@object
	.size		_ZN39_INTERNAL_92841284_4_k_cu_2a672ec5_39594cuda3std6ranges3__45__cpo9iter_moveE,(_ZN39_INTERNAL_92841284_4_k_cu_2a672ec5_39594cuda3std3__45__cpo5beginE - _ZN39_INTERNAL_92841284_4_k_cu_2a672ec5_39594cuda3std6ranges3__45__cpo9iter_moveE)
_ZN39_INTERNAL_92841284_4_k_cu_2a672ec5_39594cuda3std6ranges3__45__cpo9iter_moveE:
	.zero		1
	.type		_ZN39_INTERNAL_92841284_4_k_cu_2a672ec5_39594cuda3std3__45__cpo5beginE,@object
	.size		_ZN39_INTERNAL_92841284_4_k_cu_2a672ec5_39594cuda3std3__45__cpo5beginE,(_ZN39_INTERNAL_92841284_4_k_cu_2a672ec5_39594cuda3std3__441_GLOBAL__N__92841284_4_k_cu_2a672ec5_39596ignoreE - _ZN39_INTERNAL_92841284_4_k_cu_2a672ec5_39594cuda3std3__45__cpo5beginE)
_ZN39_INTERNAL_92841284_4_k_cu_2a672ec5_39594cuda3std3__45__cpo5beginE:
	.zero		1
	.type		_ZN39_INTERNAL_92841284_4_k_cu_2a672ec5_39594cuda3std3__441_GLOBAL__N__92841284_4_k_cu_2a672ec5_39596ignoreE,@object
	.size		_ZN39_INTERNAL_92841284_4_k_cu_2a672ec5_39594cuda3std3__441_GLOBAL__N__92841284_4_k_cu_2a672ec5_39596ignoreE,(_ZN39_INTERNAL_92841284_4_k_cu_2a672ec5_39594cute7productE - _ZN39_INTERNAL_92841284_4_k_cu_2a672ec5_39594cuda3std3__441_GLOBAL__N__92841284_4_k_cu_2a672ec5_39596ignoreE)
_ZN39_INTERNAL_92841284_4_k_cu_2a672ec5_39594cuda3std3__441_GLOBAL__N__92841284_4_k_cu_2a672ec5_39596ignoreE:
	.zero		1
	.type		_ZN39_INTERNAL_92841284_4_k_cu_2a672ec5_39594cute7productE,@object
	.size		_ZN39_INTERNAL_92841284_4_k_cu_2a672ec5_39594cute7productE,(_ZN39_INTERNAL_92841284_4_k_cu_2a672ec5_39594cuda3std3__45__cpo3endE - _ZN39_INTERNAL_92841284_4_k_cu_2a672ec5_39594cute7productE)
_ZN39_INTERNAL_92841284_4_k_cu_2a672ec5_39594cute7productE:
	.zero		1
	.type		_ZN39_INTERNAL_92841284_4_k_cu_2a672ec5_39594cuda3std3__45__cpo3endE,@object
	.size		_ZN39_INTERNAL_92841284_4_k_cu_2a672ec5_39594cuda3std3__45__cpo3endE,(_ZN39_INTERNAL_92841284_4_k_cu_2a672ec5_39594cuda3std3__419piecewise_constructE - _ZN39_INTERNAL_92841284_4_k_cu_2a672ec5_39594cuda3std3__45__cpo3endE)
_ZN39_INTERNAL_92841284_4_k_cu_2a672ec5_39594cuda3std3__45__cpo3endE:
	.zero		1
	.type		_ZN39_INTERNAL_92841284_4_k_cu_2a672ec5_39594cuda3std3__419piecewise_constructE,@object
	.size		_ZN39_INTERNAL_92841284_4_k_cu_2a672ec5_39594cuda3std3__419piecewise_constructE,(_ZN39_INTERNAL_92841284_4_k_cu_2a672ec5_39594cuda3std3__45__cpo4cendE - _ZN39_INTERNAL_92841284_4_k_cu_2a672ec5_39594cuda3std3__419piecewise_constructE)
_ZN39_INTERNAL_92841284_4_k_cu_2a672ec5_39594cuda3std3__419piecewise_constructE:
	.zero		1
	.type		_ZN39_INTERNAL_92841284_4_k_cu_2a672ec5_39594cuda3std3__45__cpo4cendE,@object
	.size		_ZN39_INTERNAL_92841284_4_k_cu_2a672ec5_39594cuda3std3__45__cpo4cendE,(_ZN39_INTERNAL_92841284_4_k_cu_2a672ec5_39594cuda3std6ranges3__45__cpo4swapE - _ZN39_INTERNAL_92841284_4_k_cu_2a672ec5_39594cuda3std3__45__cpo4cendE)
_ZN39_INTERNAL_92841284_4_k_cu_2a672ec5_39594cuda3std3__45__cpo4cendE:
	.zero		1
	.type		_ZN39_INTERNAL_92841284_4_k_cu_2a672ec5_39594cuda3std6ranges3__45__cpo4swapE,@object
	.size		_ZN39_INTERNAL_92841284_4_k_cu_2a672ec5_39594cuda3std6ranges3__45__cpo4swapE,(.L_8 - _ZN39_INTERNAL_92841284_4_k_cu_2a672ec5_39594cuda3std6ranges3__45__cpo4swapE)
_ZN39_INTERNAL_92841284_4_k_cu_2a672ec5_39594cuda3std6ranges3__45__cpo4swapE:
	.zero		1
.L_8:


//--------------------- .nv.constant0._ZN7cutlass13device_kernelINS_4gemm6kernel13GemmUniversalIN4cute5tupleIJiiiiEEENS1_10collective13CollectiveMmaINS1_34MainloopSm90TmaGmmaWarpSpecializedILi2ENS5_IJNS4_1CILi2EEENSA_ILi1EEESC_EEENS1_35KernelTmaWarpSpecializedCooperativeEEENS5_IJNSA_ILi512EEENSA_ILi128EEENSA_ILi64EEEEEENS_10bfloat16_tENS5_IJlSC_lEEESK_SL_NS4_8TiledMMAINS4_8MMA_AtomIJNS4_4SM904GMMA28MMA_64x128x16_F32BF16BF16_SSILNSP_5MajorE0ELSR_0ELNSP_7ScaleInE1ELSS_1EEEEEENS4_6LayoutISD_NS5_IJSC_NSA_ILi0EEESW_EEEEENS5_IJNS4_10UnderscoreESZ_SZ_EEEEENS4_13SM90_TMA_LOADENS4_14ComposedLayoutINS4_7SwizzleILi3ELi4ELi3EEENS4_18smem_ptr_flag_bitsILi16EEENSV_INS5_IJNSA_ILi8EEESI_EEENS5_IJSI_SC_EEEEEEEvNS4_8identityENS4_23SM90_TMA_LOAD_MULTICASTES1C_vS1D_EENS_8epilogue10collective6detail29Sm90TmaWarpSpecializedAdapterINS1H_15DefaultEpilogueISK_SL_SL_NS1G_6thread17LinearCombinationISK_Li1EffLNS1L_9ScaleType4KindE0ELNS_15FloatRoundStyleE2ESK_EENS1_15EpilogueDefaultEEEEEvvEEEEvNT_6ParamsE --------------------------
	.section	.nv.constant0._ZN7cutlass13device_kernelINS_4gemm6kernel13GemmUniversalIN4cute5tupleIJiiiiEEENS1_10collective13CollectiveMmaINS1_34MainloopSm90TmaGmmaWarpSpecializedILi2ENS5_IJNS4_1CILi2EEENSA_ILi1EEESC_EEENS1_35KernelTmaWarpSpecializedCooperativeEEENS5_IJNSA_ILi512EEENSA_ILi128EEENSA_ILi64EEEEEENS_10bfloat16_tENS5_IJlSC_lEEESK_SL_NS4_8TiledMMAINS4_8MMA_AtomIJNS4_4SM904GMMA28MMA_64x128x16_F32BF16BF16_SSILNSP_5MajorE0ELSR_0ELNSP_7ScaleInE1ELSS_1EEEEEENS4_6LayoutISD_NS5_IJSC_NSA_ILi0EEESW_EEEEENS5_IJNS4_10UnderscoreESZ_SZ_EEEEENS4_13SM90_TMA_LOADENS4_14ComposedLayoutINS4_7SwizzleILi3ELi4ELi3EEENS4_18smem_ptr_flag_bitsILi16EEENSV_INS5_IJNSA_ILi8EEESI_EEENS5_IJSI_SC_EEEEEEEvNS4_8identityENS4_23SM90_TMA_LOAD_MULTICASTES1C_vS1D_EENS_8epilogue10collective6detail29Sm90TmaWarpSpecializedAdapterINS1H_15DefaultEpilogueISK_SL_SL_NS1G_6thread17LinearCombinationISK_Li1EffLNS1L_9ScaleType4KindE0ELNS_15FloatRoundStyleE2ESK_EENS1_15EpilogueDefaultEEEEEvvEEEEvNT_6ParamsE,"a",@progbits
	.sectionflags	@""
	.align	4
.nv.constant0._ZN7cutlass13device_kernelINS_4gemm6kernel13GemmUniversalIN4cute5tupleIJiiiiEEENS1_10collective13CollectiveMmaINS1_34MainloopSm90TmaGmmaWarpSpecializedILi2ENS5_IJNS4_1CILi2EEENSA_ILi1EEESC_EEENS1_35KernelTmaWarpSpecializedCooperativeEEENS5_IJNSA_ILi512EEENSA_ILi128EEENSA_ILi64EEEEEENS_10bfloat16_tENS5_IJlSC_lEEESK_SL_NS4_8TiledMMAINS4_8MMA_AtomIJNS4_4SM904GMMA28MMA_64x128x16_F32BF16BF16_SSILNSP_5MajorE0ELSR_0ELNSP_7ScaleInE1ELSS_1EEEEEENS4_6LayoutISD_NS5_IJSC_NSA_ILi0EEESW_EEEEENS5_IJNS4_10UnderscoreESZ_SZ_EEEEENS4_13SM90_TMA_LOADENS4_14ComposedLayoutINS4_7SwizzleILi3ELi4ELi3EEENS4_18smem_ptr_flag_bitsILi16EEENSV_INS5_IJNSA_ILi8EEESI_EEENS5_IJSI_SC_EEEEEEEvNS4_8identityENS4_23SM90_TMA_LOAD_MULTICASTES1C_vS1D_EENS_8epilogue10collective6detail29Sm90TmaWarpSpecializedAdapterINS1H_15DefaultEpilogueISK_SL_SL_NS1G_6thread17LinearCombinationISK_Li1EffLNS1L_9ScaleType4KindE0ELNS_15FloatRoundStyleE2ESK_EENS1_15EpilogueDefaultEEEEEvvEEEEvNT_6ParamsE:
	.zero		1664


//--------------------- SYMBOLS --------------------------

	.type		.nv.reservedSmem.offset0,@object
	.size		.nv.reservedSmem.offset0,0x4
	.type		__assertfail,@function
